//
// Generated by NVIDIA NVVM Compiler
//
// Compiler Build ID: CL-36424714
// Cuda compilation tools, release 13.0, V13.0.88
// Based on NVVM 20.0.0
//

.version 9.0
.target sm_100
.address_size 64

	// .globl	_Z15ComputeCart2PolP6float2S0_iffi
.global .align 4 .b8 __cudart_i2opi_f[24] = {65, 144, 67, 60, 153, 149, 98, 219, 192, 221, 52, 245, 209, 87, 39, 252, 41, 21, 68, 78, 110, 131, 249, 162};

.visible .entry _Z15ComputeCart2PolP6float2S0_iffi(
	.param .u64 .ptr .align 1 _Z15ComputeCart2PolP6float2S0_iffi_param_0,
	.param .u64 .ptr .align 1 _Z15ComputeCart2PolP6float2S0_iffi_param_1,
	.param .u32 _Z15ComputeCart2PolP6float2S0_iffi_param_2,
	.param .f32 _Z15ComputeCart2PolP6float2S0_iffi_param_3,
	.param .f32 _Z15ComputeCart2PolP6float2S0_iffi_param_4,
	.param .u32 _Z15ComputeCart2PolP6float2S0_iffi_param_5
)
{
	.local .align 4 .b8 	__local_depot0[28];
	.reg .b64 	%SP;
	.reg .b64 	%SPL;
	.reg .pred 	%p<22>;
	.reg .b32 	%r<102>;
	.reg .b32 	%f<104>;
	.reg .b64 	%rd<63>;
	.reg .b64 	%fd<5>;

	mov.u64 	%SPL, __local_depot0;
	ld.param.u64 	%rd18, [_Z15ComputeCart2PolP6float2S0_iffi_param_0];
	ld.param.u64 	%rd19, [_Z15ComputeCart2PolP6float2S0_iffi_param_1];
	ld.param.u32 	%r33, [_Z15ComputeCart2PolP6float2S0_iffi_param_2];
	ld.param.f32 	%f11, [_Z15ComputeCart2PolP6float2S0_iffi_param_3];
	ld.param.f32 	%f12, [_Z15ComputeCart2PolP6float2S0_iffi_param_4];
	ld.param.u32 	%r34, [_Z15ComputeCart2PolP6float2S0_iffi_param_5];
	cvta.to.global.u64 	%rd1, %rd18;
	cvta.to.global.u64 	%rd2, %rd19;
	add.u64 	%rd3, %SPL, 0;
	add.f32 	%f1, %f11, 0f3F800000;
	mul.f32 	%f13, %f12, 0f3F22F983;
	cvt.rni.s32.f32 	%r101, %f13;
	cvt.rn.f32.s32 	%f14, %r101;
	fma.rn.f32 	%f15, %f14, 0fBFC90FDA, %f12;
	fma.rn.f32 	%f16, %f14, 0fB3A22168, %f15;
	fma.rn.f32 	%f103, %f14, 0fA7C234C5, %f16;
	abs.f32 	%f3, %f12;
	setp.ltu.f32 	%p1, %f3, 0f47CE4780;
	mov.u32 	%r97, %r101;
	mov.f32 	%f102, %f103;
	@%p1 bra 	$L__BB0_8;
	setp.neu.f32 	%p2, %f3, 0f7F800000;
	@%p2 bra 	$L__BB0_3;
	mov.f32 	%f19, 0f00000000;
	mul.rn.f32 	%f102, %f12, %f19;
	mov.b32 	%r97, 0;
	bra.uni 	$L__BB0_8;
$L__BB0_3:
	mov.b32 	%r2, %f12;
	shl.b32 	%r36, %r2, 8;
	or.b32  	%r3, %r36, -2147483648;
	mov.b64 	%rd59, 0;
	mov.b32 	%r94, 0;
	mov.u64 	%rd57, __cudart_i2opi_f;
	mov.u64 	%rd58, %rd3;
$L__BB0_4:
	.pragma "nounroll";
	ld.global.nc.u32 	%r37, [%rd57];
	mad.wide.u32 	%rd23, %r37, %r3, %rd59;
	shr.u64 	%rd59, %rd23, 32;
	st.local.u32 	[%rd58], %rd23;
	add.s32 	%r94, %r94, 1;
	add.s64 	%rd58, %rd58, 4;
	add.s64 	%rd57, %rd57, 4;
	setp.ne.s32 	%p3, %r94, 6;
	@%p3 bra 	$L__BB0_4;
	shr.u32 	%r38, %r2, 23;
	st.local.u32 	[%rd3+24], %rd59;
	and.b32  	%r6, %r38, 31;
	and.b32  	%r39, %r38, 224;
	add.s32 	%r40, %r39, -128;
	shr.u32 	%r41, %r40, 5;
	mul.wide.u32 	%rd24, %r41, 4;
	sub.s64 	%rd10, %rd3, %rd24;
	ld.local.u32 	%r95, [%rd10+24];
	ld.local.u32 	%r96, [%rd10+20];
	setp.eq.s32 	%p4, %r6, 0;
	@%p4 bra 	$L__BB0_7;
	shf.l.wrap.b32 	%r95, %r96, %r95, %r6;
	ld.local.u32 	%r42, [%rd10+16];
	shf.l.wrap.b32 	%r96, %r42, %r96, %r6;
$L__BB0_7:
	shr.u32 	%r43, %r95, 30;
	shf.l.wrap.b32 	%r44, %r96, %r95, 2;
	shl.b32 	%r45, %r96, 2;
	shr.u32 	%r46, %r44, 31;
	add.s32 	%r47, %r46, %r43;
	neg.s32 	%r48, %r47;
	setp.lt.s32 	%p5, %r2, 0;
	selp.b32 	%r97, %r48, %r47, %p5;
	xor.b32  	%r49, %r44, %r2;
	shr.s32 	%r50, %r44, 31;
	xor.b32  	%r51, %r50, %r44;
	xor.b32  	%r52, %r50, %r45;
	cvt.u64.u32 	%rd25, %r51;
	shl.b64 	%rd26, %rd25, 32;
	cvt.u64.u32 	%rd27, %r52;
	or.b64  	%rd28, %rd26, %rd27;
	cvt.rn.f64.s64 	%fd1, %rd28;
	mul.f64 	%fd2, %fd1, 0d3BF921FB54442D19;
	cvt.rn.f32.f64 	%f17, %fd2;
	neg.f32 	%f18, %f17;
	setp.lt.s32 	%p6, %r49, 0;
	selp.f32 	%f102, %f18, %f17, %p6;
$L__BB0_8:
	setp.ltu.f32 	%p7, %f3, 0f47CE4780;
	mul.rn.f32 	%f20, %f102, %f102;
	and.b32  	%r54, %r97, 1;
	setp.eq.b32 	%p8, %r54, 1;
	selp.f32 	%f21, 0f3F800000, %f102, %p8;
	fma.rn.f32 	%f22, %f20, %f21, 0f00000000;
	fma.rn.f32 	%f23, %f20, 0f37CBAC00, 0fBAB607ED;
	selp.f32 	%f24, %f23, 0fB94D4153, %p8;
	selp.f32 	%f25, 0f3D2AAABB, 0f3C0885E4, %p8;
	fma.rn.f32 	%f26, %f24, %f20, %f25;
	selp.f32 	%f27, 0fBEFFFFFF, 0fBE2AAAA8, %p8;
	fma.rn.f32 	%f28, %f26, %f20, %f27;
	fma.rn.f32 	%f29, %f28, %f22, %f21;
	and.b32  	%r55, %r97, 2;
	setp.eq.s32 	%p9, %r55, 0;
	mov.f32 	%f30, 0f00000000;
	sub.f32 	%f31, %f30, %f29;
	selp.f32 	%f32, %f29, %f31, %p9;
	mul.f32 	%f7, %f1, %f32;
	add.s32 	%r15, %r33, -1;
	@%p7 bra 	$L__BB0_16;
	setp.neu.f32 	%p10, %f3, 0f7F800000;
	@%p10 bra 	$L__BB0_11;
	mov.f32 	%f35, 0f00000000;
	mul.rn.f32 	%f103, %f12, %f35;
	mov.b32 	%r101, 0;
	bra.uni 	$L__BB0_16;
$L__BB0_11:
	mov.b32 	%r16, %f12;
	shl.b32 	%r57, %r16, 8;
	or.b32  	%r17, %r57, -2147483648;
	mov.b64 	%rd62, 0;
	mov.b32 	%r98, 0;
	mov.u64 	%rd60, __cudart_i2opi_f;
	mov.u64 	%rd61, %rd3;
$L__BB0_12:
	.pragma "nounroll";
	ld.global.nc.u32 	%r58, [%rd60];
	mad.wide.u32 	%rd31, %r58, %r17, %rd62;
	shr.u64 	%rd62, %rd31, 32;
	st.local.u32 	[%rd61], %rd31;
	add.s32 	%r98, %r98, 1;
	add.s64 	%rd61, %rd61, 4;
	add.s64 	%rd60, %rd60, 4;
	setp.ne.s32 	%p11, %r98, 6;
	@%p11 bra 	$L__BB0_12;
	shr.u32 	%r59, %r16, 23;
	st.local.u32 	[%rd3+24], %rd62;
	and.b32  	%r20, %r59, 31;
	and.b32  	%r60, %r59, 224;
	add.s32 	%r61, %r60, -128;
	shr.u32 	%r62, %r61, 5;
	mul.wide.u32 	%rd32, %r62, 4;
	sub.s64 	%rd17, %rd3, %rd32;
	ld.local.u32 	%r99, [%rd17+24];
	ld.local.u32 	%r100, [%rd17+20];
	setp.eq.s32 	%p12, %r20, 0;
	@%p12 bra 	$L__BB0_15;
	shf.l.wrap.b32 	%r99, %r100, %r99, %r20;
	ld.local.u32 	%r63, [%rd17+16];
	shf.l.wrap.b32 	%r100, %r63, %r100, %r20;
$L__BB0_15:
	shr.u32 	%r64, %r99, 30;
	shf.l.wrap.b32 	%r65, %r100, %r99, 2;
	shl.b32 	%r66, %r100, 2;
	shr.u32 	%r67, %r65, 31;
	add.s32 	%r68, %r67, %r64;
	neg.s32 	%r69, %r68;
	setp.lt.s32 	%p13, %r16, 0;
	selp.b32 	%r101, %r69, %r68, %p13;
	xor.b32  	%r70, %r65, %r16;
	shr.s32 	%r71, %r65, 31;
	xor.b32  	%r72, %r71, %r65;
	xor.b32  	%r73, %r71, %r66;
	cvt.u64.u32 	%rd33, %r72;
	shl.b64 	%rd34, %rd33, 32;
	cvt.u64.u32 	%rd35, %r73;
	or.b64  	%rd36, %rd34, %rd35;
	cvt.rn.f64.s64 	%fd3, %rd36;
	mul.f64 	%fd4, %fd3, 0d3BF921FB54442D19;
	cvt.rn.f32.f64 	%f33, %fd4;
	neg.f32 	%f34, %f33;
	setp.lt.s32 	%p14, %r70, 0;
	selp.f32 	%f103, %f34, %f33, %p14;
$L__BB0_16:
	cvt.rn.f32.s32 	%f36, %r15;
	add.s32 	%r75, %r101, 1;
	mul.rn.f32 	%f37, %f103, %f103;
	and.b32  	%r76, %r101, 1;
	setp.eq.b32 	%p15, %r76, 1;
	selp.f32 	%f38, %f103, 0f3F800000, %p15;
	fma.rn.f32 	%f39, %f37, %f38, 0f00000000;
	fma.rn.f32 	%f40, %f37, 0f37CBAC00, 0fBAB607ED;
	selp.f32 	%f41, 0fB94D4153, %f40, %p15;
	selp.f32 	%f42, 0f3C0885E4, 0f3D2AAABB, %p15;
	fma.rn.f32 	%f43, %f41, %f37, %f42;
	selp.f32 	%f44, 0fBE2AAAA8, 0fBEFFFFFF, %p15;
	fma.rn.f32 	%f45, %f43, %f37, %f44;
	fma.rn.f32 	%f46, %f45, %f39, %f38;
	and.b32  	%r77, %r75, 2;
	setp.eq.s32 	%p16, %r77, 0;
	mov.f32 	%f47, 0f00000000;
	sub.f32 	%f48, %f47, %f46;
	selp.f32 	%f49, %f46, %f48, %p16;
	mul.f32 	%f50, %f11, %f49;
	sub.f32 	%f51, %f1, %f50;
	div.rn.f32 	%f52, %f51, %f36;
	mov.u32 	%r78, %tid.x;
	mov.u32 	%r79, %tid.y;
	mov.u32 	%r80, %ctaid.y;
	add.s32 	%r81, %r79, %r80;
	mad.lo.s32 	%r82, %r34, %r81, %r78;
	div.s32 	%r29, %r82, %r33;
	mul.lo.s32 	%r83, %r29, %r33;
	sub.s32 	%r30, %r82, %r83;
	div.s32 	%r84, %r30, %r15;
	cvt.rn.f32.s32 	%f53, %r84;
	add.f32 	%f54, %f11, %f53;
	cvt.rn.f32.s32 	%f55, %r29;
	mul.f32 	%f56, %f12, %f55;
	div.rn.f32 	%f57, %f56, %f36;
	cos.approx.f32 	%f58, %f57;
	mul.f32 	%f59, %f58, %f54;
	sin.approx.f32 	%f60, %f57;
	mul.f32 	%f61, %f54, %f60;
	div.rn.f32 	%f62, %f7, %f36;
	div.rn.f32 	%f63, %f61, %f62;
	cvt.rzi.s32.f32 	%r31, %f63;
	cos.approx.f32 	%f64, %f12;
	mul.f32 	%f65, %f11, %f64;
	sub.f32 	%f66, %f59, %f65;
	div.rn.f32 	%f67, %f66, %f52;
	cvt.rzi.s32.f32 	%r85, %f67;
	setp.ne.s32 	%p17, %r31, %r15;
	setp.ne.s32 	%p18, %r85, %r15;
	or.pred  	%p19, %p17, %p18;
	@%p19 bra 	$L__BB0_18;
	mad.lo.s32 	%r92, %r15, %r33, %r15;
	mul.wide.s32 	%rd53, %r92, 8;
	add.s64 	%rd54, %rd2, %rd53;
	ld.global.v2.f32 	{%f100, %f101}, [%rd54];
	mad.lo.s32 	%r93, %r30, %r33, %r29;
	mul.wide.s32 	%rd55, %r93, 8;
	add.s64 	%rd56, %rd1, %rd55;
	st.global.v2.f32 	[%rd56], {%f100, %f101};
	bra.uni 	$L__BB0_23;
$L__BB0_18:
	setp.ne.s32 	%p20, %r85, %r15;
	@%p20 bra 	$L__BB0_20;
	mad.lo.s32 	%r90, %r15, %r33, %r33;
	mul.wide.s32 	%rd49, %r90, 8;
	add.s64 	%rd50, %rd2, %rd49;
	ld.global.v2.f32 	{%f92, %f93}, [%rd50];
	ld.global.v2.f32 	{%f94, %f95}, [%rd50+-8];
	add.f32 	%f96, %f92, %f94;
	mul.f32 	%f97, %f96, 0f3F000000;
	mad.lo.s32 	%r91, %r30, %r33, %r29;
	mul.wide.s32 	%rd51, %r91, 8;
	add.s64 	%rd52, %rd1, %rd51;
	add.f32 	%f98, %f93, %f95;
	mul.f32 	%f99, %f98, 0f3F000000;
	st.global.v2.f32 	[%rd52], {%f97, %f99};
	bra.uni 	$L__BB0_23;
$L__BB0_20:
	setp.ne.s32 	%p21, %r31, %r15;
	@%p21 bra 	$L__BB0_22;
	mad.lo.s32 	%r88, %r15, %r33, %r15;
	mul.wide.s32 	%rd43, %r88, 8;
	add.s64 	%rd44, %rd2, %rd43;
	ld.global.v2.f32 	{%f84, %f85}, [%rd44];
	mul.wide.s32 	%rd45, %r33, 8;
	add.s64 	%rd46, %rd44, %rd45;
	ld.global.v2.f32 	{%f86, %f87}, [%rd46];
	add.f32 	%f88, %f84, %f86;
	mul.f32 	%f89, %f88, 0f3F000000;
	mad.lo.s32 	%r89, %r30, %r33, %r29;
	mul.wide.s32 	%rd47, %r89, 8;
	add.s64 	%rd48, %rd1, %rd47;
	add.f32 	%f90, %f85, %f87;
	mul.f32 	%f91, %f90, 0f3F000000;
	st.global.v2.f32 	[%rd48], {%f89, %f91};
	bra.uni 	$L__BB0_23;
$L__BB0_22:
	mad.lo.s32 	%r86, %r31, %r33, %r85;
	mul.wide.s32 	%rd37, %r86, 8;
	add.s64 	%rd38, %rd2, %rd37;
	ld.global.v2.f32 	{%f68, %f69}, [%rd38];
	ld.global.f32 	%f70, [%rd38+8];
	add.f32 	%f71, %f68, %f70;
	mul.wide.s32 	%rd39, %r33, 8;
	add.s64 	%rd40, %rd38, %rd39;
	ld.global.v2.f32 	{%f72, %f73}, [%rd40];
	add.f32 	%f74, %f71, %f72;
	ld.global.f32 	%f75, [%rd40+8];
	add.f32 	%f76, %f74, %f75;
	mul.f32 	%f77, %f76, 0f3E800000;
	mad.lo.s32 	%r87, %r30, %r33, %r29;
	mul.wide.s32 	%rd41, %r87, 8;
	add.s64 	%rd42, %rd1, %rd41;
	ld.global.f32 	%f78, [%rd38+12];
	add.f32 	%f79, %f69, %f78;
	add.f32 	%f80, %f79, %f73;
	ld.global.f32 	%f81, [%rd40+12];
	add.f32 	%f82, %f80, %f81;
	mul.f32 	%f83, %f82, 0f3E800000;
	st.global.v2.f32 	[%rd42], {%f77, %f83};
$L__BB0_23:
	ret;

}


// ===== COMPILED SASS (sm_100) =====

	.target	sm_100

	.elftype	@"ET_EXEC"


//--------------------- .note.nv.tkinfo           --------------------------
	.section	.note.nv.tkinfo,"",@"SHT_NOTE"
	.sectionflags	@"SHF_NOTE_NV_TKINFO"
	.tkinfo
        /*0018*/ 	.word	0x00000002
        /*0030*/ 	.string	""
        /*0030*/ 	.string	"ptxas"
        /*0030*/ 	.string	"Cuda compilation tools, release 13.0, V13.0.88"
        /*0030*/ 	.string	"Build cuda_13.0.r13.0/compiler.36424714_0"
        /*0030*/ 	.string	"-arch sm_100 -m 64 "



//--------------------- .note.nv.cuinfo           --------------------------
	.section	.note.nv.cuinfo,"",@"SHT_NOTE"
	.sectionflags	@"SHF_NOTE_NV_CUINFO"
        /*0018*/ 	.short	0x0002
        /*001a*/ 	.short	0x0064
        /*001c*/ 	.short	0x0082
	.zero		2


//--------------------- .nv.info                  --------------------------
	.section	.nv.info,"",@"SHT_CUDA_INFO"
	.align	4


	//----- nvinfo : EIATTR_REGCOUNT
	.align		4
        /*0000*/ 	.byte	0x04, 0x2f
        /*0002*/ 	.short	(.L_2 - .L_1)
	.align		4
.L_1:
        /*0004*/ 	.word	index@(_Z15ComputeCart2PolP6float2S0_iffi)
        /*0008*/ 	.word	0x00000018


	//----- nvinfo : EIATTR_FRAME_SIZE
	.align		4
.L_2:
        /*000c*/ 	.byte	0x04, 0x11
        /*000e*/ 	.short	(.L_4 - .L_3)
	.align		4
.L_3:
        /*0010*/ 	.word	index@($__internal_0_$__cuda_sm3x_div_rn_noftz_f32_slowpath)
        /*0014*/ 	.word	0x00000020


	//----- nvinfo : EIATTR_FRAME_SIZE
	.align		4
.L_4:
        /*0018*/ 	.byte	0x04, 0x11
        /*001a*/ 	.short	(.L_6 - .L_5)
	.align		4
.L_5:
        /*001c*/ 	.word	index@(_Z15ComputeCart2PolP6float2S0_iffi)
        /*0020*/ 	.word	0x00000020


	//----- nvinfo : EIATTR_MIN_STACK_SIZE
	.align		4
.L_6:
        /*0024*/ 	.byte	0x04, 0x12
        /*0026*/ 	.short	(.L_8 - .L_7)
	.align		4
.L_7:
        /*0028*/ 	.word	index@(_Z15ComputeCart2PolP6float2S0_iffi)
        /*002c*/ 	.word	0x00000020
.L_8:


//--------------------- .nv.compat                --------------------------
	.section	.nv.compat,"",@"SHT_CUDA_COMPAT_INFO"
	.align	4
        /*0000*/ 	.byte	0x02, 0x09, 0x00, 0x00, 0x02, 0x02, 0x01, 0x00, 0x02, 0x05, 0x05, 0x00, 0x03, 0x07, 0x01, 0x01
        /*0010*/ 	.byte	0x02, 0x03, 0x00, 0x00, 0x02, 0x06, 0x01, 0x00, 0x04, 0x0b, 0x08, 0x00, 0x01, 0x00, 0x00, 0x00
        /*0020*/ 	.byte	0x00, 0x00, 0x00, 0x00


//--------------------- .nv.info._Z15ComputeCart2PolP6float2S0_iffi --------------------------
	.section	.nv.info._Z15ComputeCart2PolP6float2S0_iffi,"",@"SHT_CUDA_INFO"
	.sectionflags	@""
	.align	4


	//----- nvinfo : EIATTR_CUDA_API_VERSION
	.align		4
        /*0000*/ 	.byte	0x04, 0x37
        /*0002*/ 	.short	(.L_10 - .L_9)
.L_9:
        /*0004*/ 	.word	0x00000082


	//----- nvinfo : EIATTR_KPARAM_INFO
	.align		4
.L_10:
        /*0008*/ 	.byte	0x04, 0x17
        /*000a*/ 	.short	(.L_12 - .L_11)
.L_11:
        /*000c*/ 	.word	0x00000000
        /*0010*/ 	.short	0x0005
        /*0012*/ 	.short	0x001c
        /*0014*/ 	.byte	0x00, 0xf0, 0x11, 0x00


	//----- nvinfo : EIATTR_KPARAM_INFO
	.align		4
.L_12:
        /*0018*/ 	.byte	0x04, 0x17
        /*001a*/ 	.short	(.L_14 - .L_13)
.L_13:
        /*001c*/ 	.word	0x00000000
        /*0020*/ 	.short	0x0004
        /*0022*/ 	.short	0x0018
        /*0024*/ 	.byte	0x00, 0xf0, 0x11, 0x00


	//----- nvinfo : EIATTR_KPARAM_INFO
	.align		4
.L_14:
        /*0028*/ 	.byte	0x04, 0x17
        /*002a*/ 	.short	(.L_16 - .L_15)
.L_15:
        /*002c*/ 	.word	0x00000000
        /*0030*/ 	.short	0x0003
        /*0032*/ 	.short	0x0014
        /*0034*/ 	.byte	0x00, 0xf0, 0x11, 0x00


	//----- nvinfo : EIATTR_KPARAM_INFO
	.align		4
.L_16:
        /*0038*/ 	.byte	0x04, 0x17
        /*003a*/ 	.short	(.L_18 - .L_17)
.L_17:
        /*003c*/ 	.word	0x00000000
        /*0040*/ 	.short	0x0002
        /*0042*/ 	.short	0x0010
        /*0044*/ 	.byte	0x00, 0xf0, 0x11, 0x00


	//----- nvinfo : EIATTR_KPARAM_INFO
	.align		4
.L_18:
        /*0048*/ 	.byte	0x04, 0x17
        /*004a*/ 	.short	(.L_20 - .L_19)
.L_19:
        /*004c*/ 	.word	0x00000000
        /*0050*/ 	.short	0x0001
        /*0052*/ 	.short	0x0008
        /*0054*/ 	.byte	0x00, 0xf5, 0x21, 0x00


	//----- nvinfo : EIATTR_KPARAM_INFO
	.align		4
.L_20:
        /*0058*/ 	.byte	0x04, 0x17
        /*005a*/ 	.short	(.L_22 - .L_21)
.L_21:
        /*005c*/ 	.word	0x00000000
        /*0060*/ 	.short	0x0000
        /*0062*/ 	.short	0x0000
        /*0064*/ 	.byte	0x00, 0xf5, 0x21, 0x00


	//----- nvinfo : EIATTR_SPARSE_MMA_MASK
	.align		4
.L_22:
        /*0068*/ 	.byte	0x03, 0x50
        /*006a*/ 	.short	0x0000


	//----- nvinfo : EIATTR_MAXREG_COUNT
	.align		4
        /*006c*/ 	.byte	0x03, 0x1b
        /*006e*/ 	.short	0x00ff


	//----- nvinfo : EIATTR_MERCURY_ISA_VERSION
	.align		4
        /*0070*/ 	.byte	0x03, 0x5f
        /*0072*/ 	.short	0x0101


	//----- nvinfo : EIATTR_VRC_CTA_INIT_COUNT
	.align		4
        /*0074*/ 	.byte	0x02, 0x4a
	.zero		1
	.zero		1


	//----- nvinfo : EIATTR_EXIT_INSTR_OFFSETS
	.align		4
        /*0078*/ 	.byte	0x04, 0x1c
        /*007a*/ 	.short	(.L_24 - .L_23)


	//   ....[0]....
.L_23:
        /*007c*/ 	.word	0x00001410


	//   ....[1]....
        /*0080*/ 	.word	0x00001510


	//   ....[2]....
        /*0084*/ 	.word	0x00001630


	//   ....[3]....
        /*0088*/ 	.word	0x00001790


	//----- nvinfo : EIATTR_CRS_STACK_SIZE
	.align		4
.L_24:
        /*008c*/ 	.byte	0x04, 0x1e
        /*008e*/ 	.short	(.L_26 - .L_25)
.L_25:
        /*0090*/ 	.word	0x00000000


	//----- nvinfo : EIATTR_CBANK_PARAM_SIZE
	.align		4
.L_26:
        /*0094*/ 	.byte	0x03, 0x19
        /*0096*/ 	.short	0x0020


	//----- nvinfo : EIATTR_PARAM_CBANK
	.align		4
        /*0098*/ 	.byte	0x04, 0x0a
        /*009a*/ 	.short	(.L_28 - .L_27)
	.align		4
.L_27:
        /*009c*/ 	.word	index@(.nv.constant0._Z15ComputeCart2PolP6float2S0_iffi)
        /*00a0*/ 	.short	0x0380
        /*00a2*/ 	.short	0x0020


	//----- nvinfo : EIATTR_SW_WAR
	.align		4
.L_28:
        /*00a4*/ 	.byte	0x04, 0x36
        /*00a6*/ 	.short	(.L_30 - .L_29)
.L_29:
        /*00a8*/ 	.word	0x00000008
.L_30:


//--------------------- .nv.callgraph             --------------------------
	.section	.nv.callgraph,"",@"SHT_CUDA_CALLGRAPH"
	.align	4
	.sectionentsize	8
	.align		4
        /*0000*/ 	.word	0x00000000
	.align		4
        /*0004*/ 	.word	0xffffffff
	.align		4
        /*0008*/ 	.word	0x00000000
	.align		4
        /*000c*/ 	.word	0xfffffffe
	.align		4
        /*0010*/ 	.word	0x00000000
	.align		4
        /*0014*/ 	.word	0xfffffffd
	.align		4
        /*0018*/ 	.word	0x00000000
	.align		4
        /*001c*/ 	.word	0xfffffffc


//--------------------- .nv.constant4             --------------------------
	.section	.nv.constant4,"a",@progbits
	.align	8
	.align		8
.nv.constant4:
        /*0000*/ 	.dword	__cudart_i2opi_f


//--------------------- .text._Z15ComputeCart2PolP6float2S0_iffi --------------------------
	.section	.text._Z15ComputeCart2PolP6float2S0_iffi,"ax",@progbits
	.align	128
        .global         _Z15ComputeCart2PolP6float2S0_iffi
        .type           _Z15ComputeCart2PolP6float2S0_iffi,@function
        .size           _Z15ComputeCart2PolP6float2S0_iffi,(.L_x_27 - _Z15ComputeCart2PolP6float2S0_iffi)
        .other          _Z15ComputeCart2PolP6float2S0_iffi,@"STO_CUDA_ENTRY STV_DEFAULT"
_Z15ComputeCart2PolP6float2S0_iffi:
.text._Z15ComputeCart2PolP6float2S0_iffi:
[----:B------:R-:W0:Y:S08]  /*0000*/  LDC R1, c[0x0][0x37c] ;  /* 0x0000df00ff017b82 */ /* 0x000e300000000800 */
[----:B------:R-:W1:Y:S01]  /*0010*/  LDC R13, c[0x0][0x398] ;  /* 0x0000e600ff0d7b82 */ /* 0x000e620000000800 */
[----:B------:R-:W2:Y:S01]  /*0020*/  LDCU.64 UR6, c[0x0][0x358] ;  /* 0x00006b00ff0677ac */ /* 0x000ea20008000a00 */
[----:B0-----:R-:W-:-:S06]  /*0030*/  VIADD R1, R1, 0xffffffe0 ;  /* 0xffffffe001017836 */ /* 0x001fcc0000000000 */
[----:B------:R-:W0:Y:S01]  /*0040*/  LDC R10, c[0x0][0x394] ;  /* 0x0000e500ff0a7b82 */ /* 0x000e220000000800 */
[C---:B-1----:R-:W-:Y:S01]  /*0050*/  FMUL R0, R13.reuse, 0.63661974668502807617 ;  /* 0x3f22f9830d007820 */ /* 0x042fe20000400000 */
[----:B------:R-:W-:-:S05]  /*0060*/  FSETP.GE.AND P0, PT, |R13|, 105615, PT ;  /* 0x47ce47800d00780b */ /* 0x000fca0003f06200 */
[----:B------:R-:W1:Y:S01]  /*0070*/  F2I.NTZ R0, R0 ;  /* 0x0000000000007305 */ /* 0x000e620000203100 */
[----:B0-----:R-:W-:Y:S01]  /*0080*/  FADD R11, R10, 1 ;  /* 0x3f8000000a0b7421 */ /* 0x001fe20000000000 */
[----:B-1----:R-:W-:Y:S01]  /*0090*/  I2FP.F32.S32 R8, R0 ;  /* 0x0000000000087245 */ /* 0x002fe20000201400 */
[----:B------:R-:W-:-:S04]  /*00a0*/  IMAD.MOV.U32 R12, RZ, RZ, R0 ;  /* 0x000000ffff0c7224 */ /* 0x000fc800078e0000 */
[----:B------:R-:W-:-:S04]  /*00b0*/  FFMA R3, R8, -1.5707962512969970703, R13 ;  /* 0xbfc90fda08037823 */ /* 0x000fc8000000000d */
[----:B------:R-:W-:-:S04]  /*00c0*/  FFMA R3, R8, -7.5497894158615963534e-08, R3 ;  /* 0xb3a2216808037823 */ /* 0x000fc80000000003 */
[----:B------:R-:W-:-:S05]  /*00d0*/  FFMA R8, R8, -5.3903029534742383927e-15, R3 ;  /* 0xa7c234c508087823 */ /* 0x000fca0000000003 */
[----:B------:R-:W-:Y:S01]  /*00e0*/  MOV R2, R8 ;  /* 0x0000000800027202 */ /* 0x000fe20000000f00 */
[----:B--2---:R-:W-:Y:S06]  /*00f0*/  @!P0 BRA `(.L_x_0) ;  /* 0x0000000000dc8947 */ /* 0x004fec0003800000 */
[----:B------:R-:W-:-:S13]  /*0100*/  FSETP.NEU.AND P1, PT, |R13|, +INF , PT ;  /* 0x7f8000000d00780b */ /* 0x000fda0003f2d200 */
[----:B------:R-:W-:Y:S01]  /*0110*/  @!P1 FMUL R2, RZ, R13 ;  /* 0x0000000dff029220 */ /* 0x000fe20000400000 */
[----:B------:R-:W-:Y:S01]  /*0120*/  @!P1 IMAD.MOV.U32 R0, RZ, RZ, RZ ;  /* 0x000000ffff009224 */ /* 0x000fe200078e00ff */
[----:B------:R-:W-:Y:S06]  /*0130*/  @!P1 BRA `(.L_x_0) ;  /* 0x0000000000cc9947 */ /* 0x000fec0003800000 */
[----:B------:R-:W-:Y:S02]  /*0140*/  IMAD.SHL.U32 R2, R13, 0x100, RZ ;  /* 0x000001000d027824 */ /* 0x000fe400078e00ff */
[----:B------:R-:W-:Y:S02]  /*0150*/  HFMA2 R4, -RZ, RZ, 0, 0 ;  /* 0x00000000ff047431 */ /* 0x000fe400000001ff */
[----:B------:R-:W-:Y:S01]  /*0160*/  IMAD.MOV.U32 R15, RZ, RZ, RZ ;  /* 0x000000ffff0f7224 */ /* 0x000fe200078e00ff */
[----:B------:R-:W0:Y:S01]  /*0170*/  LDCU.64 UR8, c[0x4][URZ] ;  /* 0x01000000ff0877ac */ /* 0x000e220008000a00 */
[----:B------:R-:W-:Y:S01]  /*0180*/  IMAD.MOV.U32 R0, RZ, RZ, R1 ;  /* 0x000000ffff007224 */ /* 0x000fe200078e0001 */
[----:B------:R-:W-:Y:S01]  /*0190*/  LOP3.LUT R5, R2, 0x80000000, RZ, 0xfc, !PT ;  /* 0x8000000002057812 */ /* 0x000fe200078efcff */
[----:B------:R-:W-:-:S06]  /*01a0*/  UMOV UR4, URZ ;  /* 0x000000ff00047c82 */ /* 0x000fcc0008000000 */
.L_x_1:
[----:B0-----:R-:W-:Y:S01]  /*01b0*/  MOV R6, UR8 ;  /* 0x0000000800067c02 */ /* 0x001fe20008000f00 */
[----:B------:R-:W-:-:S05]  /*01c0*/  IMAD.U32 R7, RZ, RZ, UR9 ;  /* 0x00000009ff077e24 */ /* 0x000fca000f8e00ff */
[----:B------:R-:W2:Y:S01]  /*01d0*/  LDG.E.CONSTANT R2, desc[UR6][R6.64] ;  /* 0x0000000606027981 */ /* 0x000ea2000c1e9900 */
[----:B------:R-:W-:Y:S02]  /*01e0*/  UIADD3 UR8, UP0, UPT, UR8, 0x4, URZ ;  /* 0x0000000408087890 */ /* 0x000fe4000ff1e0ff */
[----:B------:R-:W-:Y:S02]  /*01f0*/  UIADD3 UR4, UPT, UPT, UR4, 0x1, URZ ;  /* 0x0000000104047890 */ /* 0x000fe4000fffe0ff */
[----:B------:R-:W-:Y:S02]  /*0200*/  UIADD3.X UR9, UPT, UPT, URZ, UR9, URZ, UP0, !UPT ;  /* 0x00000009ff097290 */ /* 0x000fe400087fe4ff */
[----:B------:R-:W-:Y:S01]  /*0210*/  UISETP.NE.AND UP0, UPT, UR4, 0x6, UPT ;  /* 0x000000060400788c */ /* 0x000fe2000bf05270 */
[----:B--2---:R-:W-:-:S03]  /*0220*/  IMAD.WIDE.U32 R2, R2, R5, RZ ;  /* 0x0000000502027225 */ /* 0x004fc600078e00ff */
[----:B------:R-:W-:-:S05]  /*0230*/  IADD3 R9, P1, PT, R2, R4, RZ ;  /* 0x0000000402097210 */ /* 0x000fca0007f3e0ff */
[----:B------:R0:W-:Y:S01]  /*0240*/  STL [R0], R9 ;  /* 0x0000000900007387 */ /* 0x0001e20000100800 */
[----:B------:R-:W-:Y:S01]  /*0250*/  IMAD.X R4, R3, 0x1, R15, P1 ;  /* 0x0000000103047824 */ /* 0x000fe200008e060f */
[----:B0-----:R-:W-:Y:S01]  /*0260*/  IADD3 R0, PT, PT, R0, 0x4, RZ ;  /* 0x0000000400007810 */ /* 0x001fe20007ffe0ff */
[----:B------:R-:W-:Y:S06]  /*0270*/  BRA.U UP0, `(.L_x_1) ;  /* 0xfffffffd00cc7547 */ /* 0x000fec000b83ffff */
[----:B------:R-:W-:Y:S01]  /*0280*/  SHF.R.U32.HI R6, RZ, 0x17, R13 ;  /* 0x00000017ff067819 */ /* 0x000fe2000001160d */
[----:B------:R0:W-:Y:S03]  /*0290*/  STL [R1+0x18], R4 ;  /* 0x0000180401007387 */ /* 0x0001e60000100800 */
[C---:B------:R-:W-:Y:S02]  /*02a0*/  LOP3.LUT R0, R6.reuse, 0xe0, RZ, 0xc0, !PT ;  /* 0x000000e006007812 */ /* 0x040fe400078ec0ff */
[----:B------:R-:W-:-:S03]  /*02b0*/  LOP3.LUT P1, RZ, R6, 0x1f, RZ, 0xc0, !PT ;  /* 0x0000001f06ff7812 */ /* 0x000fc6000782c0ff */
[----:B------:R-:W-:-:S05]  /*02c0*/  VIADD R0, R0, 0xffffff80 ;  /* 0xffffff8000007836 */ /* 0x000fca0000000000 */
[----:B------:R-:W-:-:S05]  /*02d0*/  SHF.R.U32.HI R0, RZ, 0x5, R0 ;  /* 0x00000005ff007819 */ /* 0x000fca0000011600 */
[----:B------:R-:W-:-:S05]  /*02e0*/  IMAD R9, R0, -0x4, R1 ;  /* 0xfffffffc00097824 */ /* 0x000fca00078e0201 */
[----:B------:R-:W2:Y:S04]  /*02f0*/  LDL R3, [R9+0x18] ;  /* 0x0000180009037983 */ /* 0x000ea80000100800 */
[----:B------:R-:W2:Y:S04]  /*0300*/  LDL R2, [R9+0x14] ;  /* 0x0000140009027983 */ /* 0x000ea80000100800 */
[----:B------:R-:W3:Y:S01]  /*0310*/  @P1 LDL R5, [R9+0x10] ;  /* 0x0000100009051983 */ /* 0x000ee20000100800 */
[----:B------:R-:W-:Y:S01]  /*0320*/  LOP3.LUT R0, R6, 0x1f, RZ, 0xc0, !PT ;  /* 0x0000001f06007812 */ /* 0x000fe200078ec0ff */
[----:B------:R-:W-:Y:S01]  /*0330*/  UMOV UR4, 0x54442d19 ;  /* 0x54442d1900047882 */ /* 0x000fe20000000000 */
[----:B------:R-:W-:-:S02]  /*0340*/  UMOV UR5, 0x3bf921fb ;  /* 0x3bf921fb00057882 */ /* 0x000fc40000000000 */
[-C--:B--2---:R-:W-:Y:S02]  /*0350*/  @P1 SHF.L.W.U32.HI R3, R2, R0.reuse, R3 ;  /* 0x0000000002031219 */ /* 0x084fe40000010e03 */
[----:B---3--:R-:W-:Y:S02]  /*0360*/  @P1 SHF.L.W.U32.HI R2, R5, R0, R2 ;  /* 0x0000000005021219 */ /* 0x008fe40000010e02 */
[----:B------:R-:W-:Y:S02]  /*0370*/  ISETP.GE.AND P1, PT, R13, RZ, PT ;  /* 0x000000ff0d00720c */ /* 0x000fe40003f26270 */
[C-C-:B------:R-:W-:Y:S01]  /*0380*/  SHF.L.W.U32.HI R0, R2.reuse, 0x2, R3.reuse ;  /* 0x0000000202007819 */ /* 0x140fe20000010e03 */
[----:B------:R-:W-:Y:S01]  /*0390*/  IMAD.SHL.U32 R2, R2, 0x4, RZ ;  /* 0x0000000402027824 */ /* 0x000fe200078e00ff */
[----:B------:R-:W-:Y:S02]  /*03a0*/  SHF.R.U32.HI R3, RZ, 0x1e, R3 ;  /* 0x0000001eff037819 */ /* 0x000fe40000011603 */
[----:B------:R-:W-:-:S04]  /*03b0*/  SHF.R.S32.HI R5, RZ, 0x1f, R0 ;  /* 0x0000001fff057819 */ /* 0x000fc80000011400 */
[C---:B------:R-:W-:Y:S02]  /*03c0*/  LOP3.LUT R6, R5.reuse, R2, RZ, 0x3c, !PT ;  /* 0x0000000205067212 */ /* 0x040fe400078e3cff */
[----:B------:R-:W-:Y:S02]  /*03d0*/  LOP3.LUT R7, R5, R0, RZ, 0x3c, !PT ;  /* 0x0000000005077212 */ /* 0x000fe400078e3cff */
[C---:B------:R-:W-:Y:S02]  /*03e0*/  LOP3.LUT R2, R0.reuse, R13, RZ, 0x3c, !PT ;  /* 0x0000000d00027212 */ /* 0x040fe400078e3cff */
[----:B------:R-:W-:Y:S02]  /*03f0*/  LEA.HI R0, R0, R3, RZ, 0x1 ;  /* 0x0000000300007211 */ /* 0x000fe400078f08ff */
[----:B------:R-:W0:Y:S01]  /*0400*/  I2F.F64.S64 R6, R6 ;  /* 0x0000000600067312 */ /* 0x000e220000301c00 */
[----:B------:R-:W-:Y:S02]  /*0410*/  ISETP.GE.AND P2, PT, R2, RZ, PT ;  /* 0x000000ff0200720c */ /* 0x000fe40003f46270 */
[----:B------:R-:W-:-:S05]  /*0420*/  IADD3 R2, PT, PT, -R0, RZ, RZ ;  /* 0x000000ff00027210 */ /* 0x000fca0007ffe1ff */
[----:B------:R-:W-:Y:S01]  /*0430*/  @!P1 IMAD.MOV.U32 R0, RZ, RZ, R2 ;  /* 0x000000ffff009224 */ /* 0x000fe200078e0002 */
[----:B0-----:R-:W-:-:S10]  /*0440*/  DMUL R4, R6, UR4 ;  /* 0x0000000406047c28 */ /* 0x001fd40008000000 */
[----:B------:R-:W0:Y:S02]  /*0450*/  F2F.F32.F64 R4, R4 ;  /* 0x0000000400047310 */ /* 0x000e240000301000 */
[----:B0-----:R-:W-:-:S07]  /*0460*/  FSEL R2, -R4, R4, !P2 ;  /* 0x0000000404027208 */ /* 0x001fce0005000100 */
.L_x_0:
[----:B------:R-:W-:Y:S02]  /*0470*/  IMAD.MOV.U32 R14, RZ, RZ, 0x37cbac00 ;  /* 0x37cbac00ff0e7424 */ /* 0x000fe400078e00ff */
[----:B------:R-:W-:Y:S01]  /*0480*/  FMUL R3, R2, R2 ;  /* 0x0000000202037220 */ /* 0x000fe20000400000 */
[C---:B------:R-:W-:Y:S01]  /*0490*/  LOP3.LUT R5, R0.reuse, 0x1, RZ, 0xc0, !PT ;  /* 0x0000000100057812 */ /* 0x040fe200078ec0ff */
[----:B------:R-:W0:Y:S01]  /*04a0*/  LDC R7, c[0x0][0x390] ;  /* 0x0000e400ff077b82 */ /* 0x000e220000000800 */
[----:B------:R-:W-:Y:S01]  /*04b0*/  MOV R6, 0x3d2aaabb ;  /* 0x3d2aaabb00067802 */ /* 0x000fe20000000f00 */
[----:B------:R-:W-:Y:S01]  /*04c0*/  FFMA R4, R3, R14, -0.0013887860113754868507 ;  /* 0xbab607ed03047423 */ /* 0x000fe2000000000e */
[----:B------:R-:W-:Y:S01]  /*04d0*/  ISETP.NE.U32.AND P1, PT, R5, 0x1, PT ;  /* 0x000000010500780c */ /* 0x000fe20003f25070 */
[----:B------:R-:W-:Y:S01]  /*04e0*/  IMAD.MOV.U32 R5, RZ, RZ, 0x3effffff ;  /* 0x3effffffff057424 */ /* 0x000fe200078e00ff */
[----:B------:R-:W-:Y:S02]  /*04f0*/  LOP3.LUT P2, RZ, R0, 0x2, RZ, 0xc0, !PT ;  /* 0x0000000200ff7812 */ /* 0x000fe4000784c0ff */
[----:B------:R-:W-:-:S02]  /*0500*/  FSEL R4, R4, -0.00019574658654164522886, !P1 ;  /* 0xb94d415304047808 */ /* 0x000fc40004800000 */
[----:B------:R-:W-:Y:S02]  /*0510*/  FSEL R6, R6, 0.0083327032625675201416, !P1 ;  /* 0x3c0885e406067808 */ /* 0x000fe40004800000 */
[----:B------:R-:W-:Y:S02]  /*0520*/  FSEL R5, -R5, -0.16666662693023681641, !P1 ;  /* 0xbe2aaaa805057808 */ /* 0x000fe40004800100 */
[----:B------:R-:W-:Y:S01]  /*0530*/  FSEL R0, R2, 1, P1 ;  /* 0x3f80000002007808 */ /* 0x000fe20000800000 */
[----:B------:R-:W-:-:S04]  /*0540*/  FFMA R4, R3, R4, R6 ;  /* 0x0000000403047223 */ /* 0x000fc80000000006 */
[C---:B------:R-:W-:Y:S01]  /*0550*/  FFMA R4, R3.reuse, R4, R5 ;  /* 0x0000000403047223 */ /* 0x040fe20000000005 */
[----:B------:R-:W-:-:S04]  /*0560*/  FFMA R3, R3, R0, RZ ;  /* 0x0000000003037223 */ /* 0x000fc800000000ff */
[----:B------:R-:W-:Y:S01]  /*0570*/  FFMA R0, R3, R4, R0 ;  /* 0x0000000403007223 */ /* 0x000fe20000000000 */
[----:B0-----:R-:W-:-:S03]  /*0580*/  VIADD R7, R7, 0xffffffff ;  /* 0xffffffff07077836 */ /* 0x001fc60000000000 */
[----:B------:R-:W-:-:S04]  /*0590*/  @P2 FADD R0, RZ, -R0 ;  /* 0x80000000ff002221 */ /* 0x000fc80000000000 */
[----:B------:R-:W-:Y:S01]  /*05a0*/  FMUL R0, R11, R0 ;  /* 0x000000000b007220 */ /* 0x000fe20000400000 */
[----:B------:R-:W-:Y:S06]  /*05b0*/  @!P0 BRA `(.L_x_2) ;  /* 0x0000000000dc8947 */ /* 0x000fec0003800000 */
[----:B------:R-:W-:-:S13]  /*05c0*/  FSETP.NEU.AND P0, PT, |R13|, +INF , PT ;  /* 0x7f8000000d00780b */ /* 0x000fda0003f0d200 */
[----:B------:R-:W-:Y:S01]  /*05d0*/  @!P0 FMUL R8, RZ, R13 ;  /* 0x0000000dff088220 */ /* 0x000fe20000400000 */
[----:B------:R-:W-:Y:S01]  /*05e0*/  @!P0 MOV R12, RZ ;  /* 0x000000ff000c8202 */ /* 0x000fe20000000f00 */
        /* <DEDUP_REMOVED lines=8> */
.L_x_3:
[----:B0-----:R-:W-:Y:S01]  /*0670*/  IMAD.U32 R8, RZ, RZ, UR8 ;  /* 0x00000008ff087e24 */ /* 0x001fe2000f8e00ff */
[----:B------:R-:W-:-:S05]  /*0680*/  MOV R9, UR9 ;  /* 0x0000000900097c02 */ /* 0x000fca0008000f00 */
        /* <DEDUP_REMOVED lines=8> */
[----:B------:R-:W-:Y:S02]  /*0710*/  IMAD.X R6, R5, 0x1, R15, P0 ;  /* 0x0000000105067824 */ /* 0x000fe400000e060f */
[----:B0-----:R-:W-:Y:S01]  /*0720*/  VIADD R2, R2, 0x4 ;  /* 0x0000000402027836 */ /* 0x001fe20000000000 */
[----:B------:R-:W-:Y:S06]  /*0730*/  BRA.U UP0, `(.L_x_3) ;  /* 0xfffffffd00cc7547 */ /* 0x000fec000b83ffff */
[----:B------:R-:W-:Y:S01]  /*0740*/  SHF.R.U32.HI R5, RZ, 0x17, R13 ;  /* 0x00000017ff057819 */ /* 0x000fe2000001160d */
[----:B------:R0:W-:Y:S03]  /*0750*/  STL [R1+0x18], R6 ;  /* 0x0000180601007387 */ /* 0x0001e60000100800 */
[C---:B------:R-:W-:Y:S02]  /*0760*/  LOP3.LUT R2, R5.reuse, 0xe0, RZ, 0xc0, !PT ;  /* 0x000000e005027812 */ /* 0x040fe400078ec0ff */
[----:B------:R-:W-:Y:S02]  /*0770*/  LOP3.LUT P0, RZ, R5, 0x1f, RZ, 0xc0, !PT ;  /* 0x0000001f05ff7812 */ /* 0x000fe4000780c0ff */
[----:B------:R-:W-:-:S04]  /*0780*/  IADD3 R2, PT, PT, R2, -0x80, RZ ;  /* 0xffffff8002027810 */ /* 0x000fc80007ffe0ff */
[----:B------:R-:W-:-:S05]  /*0790*/  SHF.R.U32.HI R2, RZ, 0x5, R2 ;  /* 0x00000005ff027819 */ /* 0x000fca0000011602 */
[----:B------:R-:W-:-:S05]  /*07a0*/  IMAD R12, R2, -0x4, R1 ;  /* 0xfffffffc020c7824 */ /* 0x000fca00078e0201 */
[----:B------:R-:W2:Y:S04]  /*07b0*/  LDL R2, [R12+0x18] ;  /* 0x000018000c027983 */ /* 0x000ea80000100800 */
[----:B------:R-:W2:Y:S04]  /*07c0*/  LDL R3, [R12+0x14] ;  /* 0x000014000c037983 */ /* 0x000ea80000100800 */
[----:B------:R-:W3:Y:S01]  /*07d0*/  @P0 LDL R4, [R12+0x10] ;  /* 0x000010000c040983 */ /* 0x000ee20000100800 */
[----:B------:R-:W-:Y:S01]  /*07e0*/  LOP3.LUT R5, R5, 0x1f, RZ, 0xc0, !PT ;  /* 0x0000001f05057812 */ /* 0x000fe200078ec0ff */
[----:B------:R-:W-:Y:S01]  /*07f0*/  UMOV UR4, 0x54442d19 ;  /* 0x54442d1900047882 */ /* 0x000fe20000000000 */
[----:B------:R-:W-:Y:S01]  /*0800*/  UMOV UR5, 0x3bf921fb ;  /* 0x3bf921fb00057882 */ /* 0x000fe20000000000 */
[----:B------:R-:W-:-:S02]  /*0810*/  ISETP.GE.AND P1, PT, R13, RZ, PT ;  /* 0x000000ff0d00720c */ /* 0x000fc40003f26270 */
[-C--:B--2---:R-:W-:Y:S02]  /*0820*/  @P0 SHF.L.W.U32.HI R2, R3, R5.reuse, R2 ;  /* 0x0000000503020219 */ /* 0x084fe40000010e02 */
[----:B---3--:R-:W-:-:S04]  /*0830*/  @P0 SHF.L.W.U32.HI R3, R4, R5, R3 ;  /* 0x0000000504030219 */ /* 0x008fc80000010e03 */
[C---:B------:R-:W-:Y:S01]  /*0840*/  SHF.L.W.U32.HI R4, R3.reuse, 0x2, R2 ;  /* 0x0000000203047819 */ /* 0x040fe20000010e02 */
[----:B------:R-:W-:-:S03]  /*0850*/  IMAD.SHL.U32 R3, R3, 0x4, RZ ;  /* 0x0000000403037824 */ /* 0x000fc600078e00ff */
[----:B------:R-:W-:Y:S02]  /*0860*/  SHF.R.S32.HI R5, RZ, 0x1f, R4 ;  /* 0x0000001fff057819 */ /* 0x000fe40000011404 */
[----:B------:R-:W-:Y:S02]  /*0870*/  LOP3.LUT R13, R4, R13, RZ, 0x3c, !PT ;  /* 0x0000000d040d7212 */ /* 0x000fe400078e3cff */
[C---:B------:R-:W-:Y:S02]  /*0880*/  LOP3.LUT R8, R5.reuse, R3, RZ, 0x3c, !PT ;  /* 0x0000000305087212 */ /* 0x040fe400078e3cff */
[----:B------:R-:W-:Y:S02]  /*0890*/  LOP3.LUT R9, R5, R4, RZ, 0x3c, !PT ;  /* 0x0000000405097212 */ /* 0x000fe400078e3cff */
[----:B------:R-:W-:Y:S02]  /*08a0*/  SHF.R.U32.HI R3, RZ, 0x1e, R2 ;  /* 0x0000001eff037819 */ /* 0x000fe40000011602 */
[----:B------:R-:W-:-:S02]  /*08b0*/  ISETP.GE.AND P0, PT, R13, RZ, PT ;  /* 0x000000ff0d00720c */ /* 0x000fc40003f06270 */
[----:B------:R-:W1:Y:S01]  /*08c0*/  I2F.F64.S64 R8, R8 ;  /* 0x0000000800087312 */ /* 0x000e620000301c00 */
[----:B------:R-:W-:-:S05]  /*08d0*/  LEA.HI R12, R4, R3, RZ, 0x1 ;  /* 0x00000003040c7211 */ /* 0x000fca00078f08ff */
[----:B------:R-:W-:-:S05]  /*08e0*/  IMAD.MOV R2, RZ, RZ, -R12 ;  /* 0x000000ffff027224 */ /* 0x000fca00078e0a0c */
[----:B------:R-:W-:Y:S01]  /*08f0*/  @!P1 MOV R12, R2 ;  /* 0x00000002000c9202 */ /* 0x000fe20000000f00 */
[----:B-1----:R-:W-:-:S10]  /*0900*/  DMUL R16, R8, UR4 ;  /* 0x0000000408107c28 */ /* 0x002fd40008000000 */
[----:B------:R-:W1:Y:S02]  /*0910*/  F2F.F32.F64 R16, R16 ;  /* 0x0000001000107310 */ /* 0x000e640000301000 */
[----:B01----:R-:W-:-:S07]  /*0920*/  FSEL R8, -R16, R16, !P0 ;  /* 0x0000001010087208 */ /* 0x003fce0004000100 */
.L_x_2:
[----:B------:R-:W-:Y:S01]  /*0930*/  LOP3.LUT R2, R12, 0x1, RZ, 0xc0, !PT ;  /* 0x000000010c027812 */ /* 0x000fe200078ec0ff */
[----:B------:R-:W-:Y:S01]  /*0940*/  FMUL R3, R8, R8 ;  /* 0x0000000808037220 */ /* 0x000fe20000400000 */
[----:B------:R-:W-:Y:S01]  /*0950*/  VIADD R12, R12, 0x1 ;  /* 0x000000010c0c7836 */ /* 0x000fe20000000000 */
[----:B------:R-:W-:Y:S02]  /*0960*/  MOV R5, 0x3e2aaaa8 ;  /* 0x3e2aaaa800057802 */ /* 0x000fe40000000f00 */
[----:B------:R-:W-:Y:S01]  /*0970*/  ISETP.NE.U32.AND P0, PT, R2, 0x1, PT ;  /* 0x000000010200780c */ /* 0x000fe20003f05070 */
[----:B------:R-:W-:Y:S01]  /*0980*/  FFMA R14, R3, R14, -0.0013887860113754868507 ;  /* 0xbab607ed030e7423 */ /* 0x000fe2000000000e */
[----:B------:R-:W-:Y:S01]  /*0990*/  IMAD.MOV.U32 R2, RZ, RZ, 0x3c0885e4 ;  /* 0x3c0885e4ff027424 */ /* 0x000fe200078e00ff */
[----:B------:R-:W-:Y:S02]  /*09a0*/  LOP3.LUT P1, RZ, R12, 0x2, RZ, 0xc0, !PT ;  /* 0x000000020cff7812 */ /* 0x000fe4000782c0ff */
[----:B------:R-:W-:-:S02]  /*09b0*/  FSEL R5, -R5, -0.4999999701976776123, !P0 ;  /* 0xbeffffff05057808 */ /* 0x000fc40004000100 */
[----:B------:R-:W-:Y:S02]  /*09c0*/  FSEL R14, R14, -0.00019574658654164522886, P0 ;  /* 0xb94d41530e0e7808 */ /* 0x000fe40000000000 */
[----:B------:R-:W-:Y:S02]  /*09d0*/  FSEL R2, R2, 0.041666727513074874878, !P0 ;  /* 0x3d2aaabb02027808 */ /* 0x000fe40004000000 */
[----:B------:R-:W-:-:S03]  /*09e0*/  I2FP.F32.S32 R4, R7 ;  /* 0x0000000700047245 */ /* 0x000fc60000201400 */
[C---:B------:R-:W-:Y:S01]  /*09f0*/  FFMA R14, R3.reuse, R14, R2 ;  /* 0x0000000e030e7223 */ /* 0x040fe20000000002 */
[----:B------:R-:W-:Y:S01]  /*0a00*/  FSEL R2, R8, 1, !P0 ;  /* 0x3f80000008027808 */ /* 0x000fe20004000000 */
[----:B------:R-:W0:Y:S02]  /*0a10*/  MUFU.RCP R9, R4 ;  /* 0x0000000400097308 */ /* 0x000e240000001000 */
[C---:B------:R-:W-:Y:S02]  /*0a20*/  FFMA R5, R3.reuse, R14, R5 ;  /* 0x0000000e03057223 */ /* 0x040fe40000000005 */
[----:B------:R-:W-:-:S04]  /*0a30*/  FFMA R3, R3, R2, RZ ;  /* 0x0000000203037223 */ /* 0x000fc800000000ff */
[----:B------:R-:W-:-:S04]  /*0a40*/  FFMA R2, R3, R5, R2 ;  /* 0x0000000503027223 */ /* 0x000fc80000000002 */
[----:B------:R-:W-:-:S04]  /*0a50*/  @P1 FADD R2, RZ, -R2 ;  /* 0x80000002ff021221 */ /* 0x000fc80000000000 */
[----:B------:R-:W-:Y:S01]  /*0a60*/  FFMA R3, -R2, R10, R11 ;  /* 0x0000000a02037223 */ /* 0x000fe2000000010b */
[----:B0-----:R-:W-:-:S03]  /*0a70*/  FFMA R6, -R4, R9, 1 ;  /* 0x3f80000004067423 */ /* 0x001fc60000000109 */
[----:B------:R-:W0:Y:S01]  /*0a80*/  FCHK P0, R3, R4 ;  /* 0x0000000403007302 */ /* 0x000e220000000000 */
[----:B------:R-:W-:-:S04]  /*0a90*/  FFMA R6, R9, R6, R9 ;  /* 0x0000000609067223 */ /* 0x000fc80000000009 */
[----:B------:R-:W-:-:S04]  /*0aa0*/  FFMA R5, R3, R6, RZ ;  /* 0x0000000603057223 */ /* 0x000fc800000000ff */
[----:B------:R-:W-:-:S04]  /*0ab0*/  FFMA R8, -R4, R5, R3 ;  /* 0x0000000504087223 */ /* 0x000fc80000000103 */
[----:B------:R-:W-:Y:S01]  /*0ac0*/  FFMA R8, R6, R8, R5 ;  /* 0x0000000806087223 */ /* 0x000fe20000000005 */
[----:B0-----:R-:W-:Y:S06]  /*0ad0*/  @!P0 BRA `(.L_x_4) ;  /* 0x00000000000c8947 */ /* 0x001fec0003800000 */
[----:B------:R-:W-:-:S07]  /*0ae0*/  MOV R10, 0xb00 ;  /* 0x00000b00000a7802 */ /* 0x000fce0000000f00 */
[----:B------:R-:W-:Y:S05]  /*0af0*/  CALL.REL.NOINC `($__internal_0_$__cuda_sm3x_div_rn_noftz_f32_slowpath) ;  /* 0x0000000c00287944 */ /* 0x000fea0003c00000 */
[----:B------:R-:W-:-:S07]  /*0b00*/  IMAD.MOV.U32 R8, RZ, RZ, R3 ;  /* 0x000000ffff087224 */ /* 0x000fce00078e0003 */
.L_x_4:
[----:B------:R-:W0:Y:S01]  /*0b10*/  LDC R6, c[0x0][0x390] ;  /* 0x0000e400ff067b82 */ /* 0x000e220000000800 */
[----:B------:R-:W1:Y:S01]  /*0b20*/  S2R R2, SR_TID.Y ;  /* 0x0000000000027919 */ /* 0x000e620000002200 */
[----:B------:R-:W2:Y:S01]  /*0b30*/  LDCU UR5, c[0x0][0x39c] ;  /* 0x00007380ff0577ac */ /* 0x000ea20008000800 */
[----:B------:R-:W-:Y:S01]  /*0b40*/  IABS R9, R7 ;  /* 0x0000000700097213 */ /* 0x000fe20000000000 */
[----:B------:R-:W-:Y:S01]  /*0b50*/  BSSY.RECONVERGENT B0, `(.L_x_5) ;  /* 0x000004a000007945 */ /* 0x000fe20003800200 */
[----:B------:R-:W2:Y:S03]  /*0b60*/  S2R R11, SR_TID.X ;  /* 0x00000000000b7919 */ /* 0x000ea60000002100 */
[----:B------:R-:W1:Y:S01]  /*0b70*/  S2UR UR4, SR_CTAID.Y ;  /* 0x00000000000479c3 */ /* 0x000e620000002600 */
[----:B0-----:R-:W-:-:S04]  /*0b80*/  IABS R13, R6 ;  /* 0x00000006000d7213 */ /* 0x001fc80000000000 */
[----:B------:R-:W0:Y:S01]  /*0b90*/  I2F.RP R5, R13 ;  /* 0x0000000d00057306 */ /* 0x000e220000209400 */
[----:B-1----:R-:W-:Y:S01]  /*0ba0*/  VIADD R2, R2, UR4 ;  /* 0x0000000402027c36 */ /* 0x002fe20008000000 */
[----:B------:R-:W1:Y:S03]  /*0bb0*/  LDCU UR4, c[0x0][0x394] ;  /* 0x00007280ff0477ac */ /* 0x000e660008000800 */
[----:B--2---:R-:W-:Y:S01]  /*0bc0*/  IMAD R11, R2, UR5, R11 ;  /* 0x00000005020b7c24 */ /* 0x004fe2000f8e020b */
[----:B------:R-:W2:Y:S01]  /*0bd0*/  LDCU UR5, c[0x0][0x398] ;  /* 0x00007300ff0577ac */ /* 0x000ea20008000800 */
[----:B------:R-:W-:-:S03]  /*0be0*/  IMAD.MOV.U32 R2, RZ, RZ, RZ ;  /* 0x000000ffff027224 */ /* 0x000fc600078e00ff */
[----:B------:R-:W-:Y:S01]  /*0bf0*/  IABS R12, R11 ;  /* 0x0000000b000c7213 */ /* 0x000fe20000000000 */
[----:B0-----:R-:W0:Y:S02]  /*0c00*/  MUFU.RCP R5, R5 ;  /* 0x0000000500057308 */ /* 0x001e240000001000 */
[----:B0-----:R-:W-:-:S06]  /*0c10*/  IADD3 R3, PT, PT, R5, 0xffffffe, RZ ;  /* 0x0ffffffe05037810 */ /* 0x001fcc0007ffe0ff */
[----:B------:R-:W0:Y:S02]  /*0c20*/  F2I.FTZ.U32.TRUNC.NTZ R3, R3 ;  /* 0x0000000300037305 */ /* 0x000e24000021f000 */
[----:B0-----:R-:W-:-:S05]  /*0c30*/  IADD3 R10, PT, PT, RZ, -R3, RZ ;  /* 0x80000003ff0a7210 */ /* 0x001fca0007ffe0ff */
[----:B------:R-:W-:Y:S02]  /*0c40*/  IMAD R5, R10, R13, RZ ;  /* 0x0000000d0a057224 */ /* 0x000fe400078e02ff */
[----:B------:R-:W0:Y:S02]  /*0c50*/  I2F.RP R10, R9 ;  /* 0x00000009000a7306 */ /* 0x000e240000209400 */
[----:B------:R-:W-:-:S06]  /*0c60*/  IMAD.HI.U32 R2, R3, R5, R2 ;  /* 0x0000000503027227 */ /* 0x000fcc00078e0002 */
[----:B------:R-:W-:-:S05]  /*0c70*/  IMAD.HI.U32 R5, R2, R12, RZ ;  /* 0x0000000c02057227 */ /* 0x000fca00078e00ff */
[----:B------:R-:W-:Y:S01]  /*0c80*/  IADD3 R2, PT, PT, -R5, RZ, RZ ;  /* 0x000000ff05027210 */ /* 0x000fe20007ffe1ff */
[----:B0-----:R-:W0:Y:S04]  /*0c90*/  MUFU.RCP R10, R10 ;  /* 0x0000000a000a7308 */ /* 0x001e280000001000 */
[----:B------:R-:W-:-:S05]  /*0ca0*/  IMAD R2, R13, R2, R12 ;  /* 0x000000020d027224 */ /* 0x000fca00078e020c */
[----:B------:R-:W-:-:S13]  /*0cb0*/  ISETP.GT.U32.AND P2, PT, R13, R2, PT ;  /* 0x000000020d00720c */ /* 0x000fda0003f44070 */
[----:B------:R-:W-:Y:S02]  /*0cc0*/  @!P2 IMAD.IADD R2, R2, 0x1, -R13 ;  /* 0x000000010202a824 */ /* 0x000fe400078e0a0d */
[----:B------:R-:W-:Y:S01]  /*0cd0*/  @!P2 VIADD R5, R5, 0x1 ;  /* 0x000000010505a836 */ /* 0x000fe20000000000 */
[----:B------:R-:W-:Y:S02]  /*0ce0*/  ISETP.NE.AND P2, PT, R6, RZ, PT ;  /* 0x000000ff0600720c */ /* 0x000fe40003f45270 */
[----:B------:R-:W-:Y:S02]  /*0cf0*/  ISETP.GE.U32.AND P0, PT, R2, R13, PT ;  /* 0x0000000d0200720c */ /* 0x000fe40003f06070 */
[----:B------:R-:W-:Y:S02]  /*0d00*/  LOP3.LUT R2, R11, R6, RZ, 0x3c, !PT ;  /* 0x000000060b027212 */ /* 0x000fe400078e3cff */
[----:B------:R-:W-:Y:S02]  /*0d10*/  IABS R13, R7 ;  /* 0x00000007000d7213 */ /* 0x000fe40000000000 */
[----:B------:R-:W-:-:S02]  /*0d20*/  ISETP.GE.AND P1, PT, R2, RZ, PT ;  /* 0x000000ff0200720c */ /* 0x000fc40003f26270 */
[----:B0-----:R-:W-:Y:S02]  /*0d30*/  IADD3 R2, PT, PT, R10, 0xffffffe, RZ ;  /* 0x0ffffffe0a027810 */ /* 0x001fe40007ffe0ff */
[----:B------:R-:W-:Y:S02]  /*0d40*/  IADD3 R13, PT, PT, RZ, -R13, RZ ;  /* 0x8000000dff0d7210 */ /* 0x000fe40007ffe0ff */
[----:B------:R0:W3:Y:S01]  /*0d50*/  F2I.FTZ.U32.TRUNC.NTZ R3, R2 ;  /* 0x0000000200037305 */ /* 0x0000e2000021f000 */
[----:B------:R-:W-:-:S06]  /*0d60*/  @P0 IADD3 R5, PT, PT, R5, 0x1, RZ ;  /* 0x0000000105050810 */ /* 0x000fcc0007ffe0ff */
[----:B------:R-:W-:Y:S01]  /*0d70*/  @!P1 IMAD.MOV R5, RZ, RZ, -R5 ;  /* 0x000000ffff059224 */ /* 0x000fe200078e0a05 */
[----:B------:R-:W-:Y:S01]  /*0d80*/  @!P2 LOP3.LUT R5, RZ, R6, RZ, 0x33, !PT ;  /* 0x00000006ff05a212 */ /* 0x000fe200078e33ff */
[----:B0-----:R-:W-:-:S04]  /*0d90*/  IMAD.MOV.U32 R2, RZ, RZ, RZ ;  /* 0x000000ffff027224 */ /* 0x001fc800078e00ff */
[----:B------:R-:W-:Y:S01]  /*0da0*/  IMAD.MOV R10, RZ, RZ, -R5 ;  /* 0x000000ffff0a7224 */ /* 0x000fe200078e0a05 */
[----:B---3--:R-:W-:-:S03]  /*0db0*/  IADD3 R12, PT, PT, RZ, -R3, RZ ;  /* 0x80000003ff0c7210 */ /* 0x008fc60007ffe0ff */
[----:B------:R-:W-:Y:S02]  /*0dc0*/  IMAD R6, R6, R10, R11 ;  /* 0x0000000a06067224 */ /* 0x000fe400078e020b */
[----:B------:R-:W-:-:S03]  /*0dd0*/  IMAD R11, R12, R9, RZ ;  /* 0x000000090c0b7224 */ /* 0x000fc600078e02ff */
[----:B------:R-:W-:Y:S01]  /*0de0*/  IABS R10, R6 ;  /* 0x00000006000a7213 */ /* 0x000fe20000000000 */
[----:B------:R-:W-:-:S03]  /*0df0*/  IMAD.HI.U32 R2, R3, R11, R2 ;  /* 0x0000000b03027227 */ /* 0x000fc600078e0002 */
[----:B------:R-:W-:Y:S01]  /*0e00*/  MOV R3, R10 ;  /* 0x0000000a00037202 */ /* 0x000fe20000000f00 */
[----:B------:R-:W0:Y:S01]  /*0e10*/  MUFU.RCP R11, R4 ;  /* 0x00000004000b7308 */ /* 0x000e220000001000 */
[----:B------:R-:W-:-:S03]  /*0e20*/  IMAD.MOV.U32 R10, RZ, RZ, R13 ;  /* 0x000000ffff0a7224 */ /* 0x000fc600078e000d */
[----:B------:R-:W-:-:S04]  /*0e30*/  IMAD.HI.U32 R2, R2, R3, RZ ;  /* 0x0000000302027227 */ /* 0x000fc800078e00ff */
[----:B------:R-:W-:Y:S01]  /*0e40*/  IMAD R10, R2, R10, R3 ;  /* 0x0000000a020a7224 */ /* 0x000fe200078e0203 */
[----:B------:R-:W-:-:S04]  /*0e50*/  LOP3.LUT R3, R6, R7, RZ, 0x3c, !PT ;  /* 0x0000000706037212 */ /* 0x000fc800078e3cff */
[----:B------:R-:W-:Y:S02]  /*0e60*/  ISETP.GT.U32.AND P2, PT, R9, R10, PT ;  /* 0x0000000a0900720c */ /* 0x000fe40003f44070 */
[----:B------:R-:W-:-:S11]  /*0e70*/  ISETP.GE.AND P1, PT, R3, RZ, PT ;  /* 0x000000ff0300720c */ /* 0x000fd60003f26270 */
[-C--:B------:R-:W-:Y:S01]  /*0e80*/  @!P2 IADD3 R10, PT, PT, R10, -R9.reuse, RZ ;  /* 0x800000090a0aa210 */ /* 0x080fe20007ffe0ff */
[----:B------:R-:W-:Y:S01]  /*0e90*/  @!P2 VIADD R2, R2, 0x1 ;  /* 0x000000010202a836 */ /* 0x000fe20000000000 */
[----:B------:R-:W-:Y:S02]  /*0ea0*/  ISETP.NE.AND P2, PT, R7, RZ, PT ;  /* 0x000000ff0700720c */ /* 0x000fe40003f45270 */
[----:B------:R-:W-:Y:S01]  /*0eb0*/  ISETP.GE.U32.AND P0, PT, R10, R9, PT ;  /* 0x000000090a00720c */ /* 0x000fe20003f06070 */
[----:B0-----:R-:W-:Y:S01]  /*0ec0*/  FFMA R10, -R4, R11, 1 ;  /* 0x3f800000040a7423 */ /* 0x001fe2000000010b */
[----:B------:R-:W-:-:S11]  /*0ed0*/  I2FP.F32.S32 R9, R5 ;  /* 0x0000000500097245 */ /* 0x000fd60000201400 */
[----:B------:R-:W-:-:S05]  /*0ee0*/  @P0 IADD3 R2, PT, PT, R2, 0x1, RZ ;  /* 0x0000000102020810 */ /* 0x000fca0007ffe0ff */
[----:B------:R-:W-:Y:S02]  /*0ef0*/  IMAD.MOV.U32 R3, RZ, RZ, R2 ;  /* 0x000000ffff037224 */ /* 0x000fe400078e0002 */
[----:B------:R-:W-:Y:S01]  /*0f00*/  FFMA R2, R11, R10, R11 ;  /* 0x0000000a0b027223 */ /* 0x000fe2000000000b */
[----:B--2---:R-:W-:Y:S02]  /*0f10*/  FMUL R11, R9, UR5 ;  /* 0x00000005090b7c20 */ /* 0x004fe40008400000 */
[----:B------:R-:W-:Y:S02]  /*0f20*/  @!P1 IADD3 R3, PT, PT, -R3, RZ, RZ ;  /* 0x000000ff03039210 */ /* 0x000fe40007ffe1ff */
[----:B------:R-:W0:Y:S01]  /*0f30*/  FCHK P0, R11, R4 ;  /* 0x000000040b007302 */ /* 0x000e220000000000 */
[----:B------:R-:W-:Y:S01]  /*0f40*/  FFMA R9, R2, R11, RZ ;  /* 0x0000000b02097223 */ /* 0x000fe200000000ff */
[----:B------:R-:W-:-:S03]  /*0f50*/  @!P2 LOP3.LUT R3, RZ, R7, RZ, 0x33, !PT ;  /* 0x00000007ff03a212 */ /* 0x000fc600078e33ff */
[----:B------:R-:W-:Y:S01]  /*0f60*/  FFMA R10, -R4, R9, R11 ;  /* 0x00000009040a7223 */ /* 0x000fe2000000010b */
[----:B------:R-:W-:-:S03]  /*0f70*/  I2FP.F32.S32 R3, R3 ;  /* 0x0000000300037245 */ /* 0x000fc60000201400 */
[----:B------:R-:W-:Y:S02]  /*0f80*/  FFMA R9, R2, R10, R9 ;  /* 0x0000000a02097223 */ /* 0x000fe40000000009 */
[----:B-1----:R-:W-:Y:S01]  /*0f90*/  FADD R2, R3, UR4 ;  /* 0x0000000403027e21 */ /* 0x002fe20008000000 */
[----:B0-----:R-:W-:Y:S06]  /*0fa0*/  @!P0 BRA `(.L_x_6) ;  /* 0x0000000000108947 */ /* 0x001fec0003800000 */
[----:B------:R-:W-:Y:S01]  /*0fb0*/  IMAD.MOV.U32 R3, RZ, RZ, R11 ;  /* 0x000000ffff037224 */ /* 0x000fe200078e000b */
[----:B------:R-:W-:-:S07]  /*0fc0*/  MOV R10, 0xfe0 ;  /* 0x00000fe0000a7802 */ /* 0x000fce0000000f00 */
[----:B------:R-:W-:Y:S05]  /*0fd0*/  CALL.REL.NOINC `($__internal_0_$__cuda_sm3x_div_rn_noftz_f32_slowpath) ;  /* 0x0000000400f07944 */ /* 0x000fea0003c00000 */
[----:B------:R-:W-:-:S07]  /*0fe0*/  MOV R9, R3 ;  /* 0x0000000300097202 */ /* 0x000fce0000000f00 */
.L_x_6:
[----:B------:R-:W-:Y:S05]  /*0ff0*/  BSYNC.RECONVERGENT B0 ;  /* 0x0000000000007941 */ /* 0x000fea0003800200 */
.L_x_5:
[----:B------:R-:W0:Y:S01]  /*1000*/  MUFU.RCP R11, R4 ;  /* 0x00000004000b7308 */ /* 0x000e220000001000 */
[----:B------:R-:W-:-:S07]  /*1010*/  FMUL.RZ R12, R9, 0.15915493667125701904 ;  /* 0x3e22f983090c7820 */ /* 0x000fce000040c000 */
[----:B------:R-:W1:Y:S08]  /*1020*/  MUFU.COS R9, R12 ;  /* 0x0000000c00097308 */ /* 0x000e700000000000 */
[----:B------:R-:W2:Y:S01]  /*1030*/  MUFU.SIN R3, R12 ;  /* 0x0000000c00037308 */ /* 0x000ea20000000400 */
[----:B0-----:R-:W-:-:S04]  /*1040*/  FFMA R10, -R4, R11, 1 ;  /* 0x3f800000040a7423 */ /* 0x001fc8000000010b */
[----:B------:R-:W-:-:S03]  /*1050*/  FFMA R14, R11, R10, R11 ;  /* 0x0000000a0b0e7223 */ /* 0x000fc6000000000b */
[----:B------:R-:W0:Y:S01]  /*1060*/  FCHK P0, R0, R4 ;  /* 0x0000000400007302 */ /* 0x000e220000000000 */
[----:B------:R-:W-:Y:S01]  /*1070*/  FFMA R11, R0, R14, RZ ;  /* 0x0000000e000b7223 */ /* 0x000fe200000000ff */
[----:B-1----:R-:W-:-:S03]  /*1080*/  FMUL R9, R2, R9 ;  /* 0x0000000902097220 */ /* 0x002fc60000400000 */
[----:B------:R-:W-:Y:S01]  /*1090*/  FFMA R10, -R4, R11, R0 ;  /* 0x0000000b040a7223 */ /* 0x000fe20000000100 */
[----:B--2---:R-:W-:-:S03]  /*10a0*/  FMUL R2, R2, R3 ;  /* 0x0000000302027220 */ /* 0x004fc60000400000 */
[----:B------:R-:W-:Y:S01]  /*10b0*/  FFMA R11, R14, R10, R11 ;  /* 0x0000000a0e0b7223 */ /* 0x000fe2000000000b */
[----:B0-----:R-:W-:Y:S06]  /*10c0*/  @!P0 BRA `(.L_x_7) ;  /* 0x0000000000108947 */ /* 0x001fec0003800000 */
[----:B------:R-:W-:Y:S01]  /*10d0*/  IMAD.MOV.U32 R3, RZ, RZ, R0 ;  /* 0x000000ffff037224 */ /* 0x000fe200078e0000 */
[----:B------:R-:W-:-:S07]  /*10e0*/  MOV R10, 0x1100 ;  /* 0x00001100000a7802 */ /* 0x000fce0000000f00 */
[----:B------:R-:W-:Y:S05]  /*10f0*/  CALL.REL.NOINC `($__internal_0_$__cuda_sm3x_div_rn_noftz_f32_slowpath) ;  /* 0x0000000400a87944 */ /* 0x000fea0003c00000 */
[----:B------:R-:W-:-:S07]  /*1100*/  MOV R11, R3 ;  /* 0x00000003000b7202 */ /* 0x000fce0000000f00 */
.L_x_7:
[----:B------:R-:W0:Y:S01]  /*1110*/  MUFU.RCP R0, R11 ;  /* 0x0000000b00007308 */ /* 0x000e220000001000 */
[----:B------:R-:W-:Y:S07]  /*1120*/  BSSY.RECONVERGENT B0, `(.L_x_8) ;  /* 0x000000d000007945 */ /* 0x000fee0003800200 */
[----:B------:R-:W1:Y:S01]  /*1130*/  FCHK P0, R2, R11 ;  /* 0x0000000b02007302 */ /* 0x000e620000000000 */
[----:B0-----:R-:W-:-:S04]  /*1140*/  FFMA R3, R0, -R11, 1 ;  /* 0x3f80000000037423 */ /* 0x001fc8000000080b */
[----:B------:R-:W-:-:S04]  /*1150*/  FFMA R3, R0, R3, R0 ;  /* 0x0000000300037223 */ /* 0x000fc80000000000 */
[----:B------:R-:W-:-:S04]  /*1160*/  FFMA R0, R2, R3, RZ ;  /* 0x0000000302007223 */ /* 0x000fc800000000ff */
[----:B------:R-:W-:-:S04]  /*1170*/  FFMA R4, R0, -R11, R2 ;  /* 0x8000000b00047223 */ /* 0x000fc80000000002 */
[----:B------:R-:W-:Y:S01]  /*1180*/  FFMA R0, R3, R4, R0 ;  /* 0x0000000403007223 */ /* 0x000fe20000000000 */
[----:B-1----:R-:W-:Y:S06]  /*1190*/  @!P0 BRA `(.L_x_9) ;  /* 0x0000000000148947 */ /* 0x002fec0003800000 */
[----:B------:R-:W-:Y:S01]  /*11a0*/  IMAD.MOV.U32 R3, RZ, RZ, R2 ;  /* 0x000000ffff037224 */ /* 0x000fe200078e0002 */
[----:B------:R-:W-:Y:S02]  /*11b0*/  MOV R4, R11 ;  /* 0x0000000b00047202 */ /* 0x000fe40000000f00 */
[----:B------:R-:W-:-:S07]  /*11c0*/  MOV R10, 0x11e0 ;  /* 0x000011e0000a7802 */ /* 0x000fce0000000f00 */
[----:B------:R-:W-:Y:S05]  /*11d0*/  CALL.REL.NOINC `($__internal_0_$__cuda_sm3x_div_rn_noftz_f32_slowpath) ;  /* 0x0000000400707944 */ /* 0x000fea0003c00000 */
[----:B------:R-:W-:-:S07]  /*11e0*/  IMAD.MOV.U32 R0, RZ, RZ, R3 ;  /* 0x000000ffff007224 */ /* 0x000fce00078e0003 */
.L_x_9:
[----:B------:R-:W-:Y:S05]  /*11f0*/  BSYNC.RECONVERGENT B0 ;  /* 0x0000000000007941 */ /* 0x000fea0003800200 */
.L_x_8:
[----:B------:R-:W0:Y:S01]  /*1200*/  LDC R10, c[0x0][0x398] ;  /* 0x0000e600ff0a7b82 */ /* 0x000e220000000800 */
[----:B------:R-:W1:Y:S01]  /*1210*/  LDCU UR4, c[0x0][0x394] ;  /* 0x00007280ff0477ac */ /* 0x000e620008000800 */
[----:B------:R-:W2:Y:S01]  /*1220*/  MUFU.RCP R11, R8 ;  /* 0x00000008000b7308 */ /* 0x000ea20000001000 */
[----:B------:R-:W-:Y:S07]  /*1230*/  BSSY.RECONVERGENT B0, `(.L_x_10) ;  /* 0x0000010000007945 */ /* 0x000fee0003800200 */
[----:B------:R-:W-:Y:S01]  /*1240*/  F2I.TRUNC.NTZ R0, R0 ;  /* 0x0000000000007305 */ /* 0x000fe2000020f100 */
[----:B--2---:R-:W-:-:S04]  /*1250*/  FFMA R4, R11, -R8, 1 ;  /* 0x3f8000000b047423 */ /* 0x004fc80000000808 */
[----:B------:R-:W-:Y:S01]  /*1260*/  FFMA R4, R11, R4, R11 ;  /* 0x000000040b047223 */ /* 0x000fe2000000000b */
[----:B0-----:R-:W-:-:S04]  /*1270*/  FMUL.RZ R10, R10, 0.15915493667125701904 ;  /* 0x3e22f9830a0a7820 */ /* 0x001fc8000040c000 */
[----:B------:R-:W1:Y:S02]  /*1280*/  MUFU.COS R2, R10 ;  /* 0x0000000a00027308 */ /* 0x000e640000000000 */
[----:B-1----:R-:W-:-:S06]  /*1290*/  FFMA R3, -R2, UR4, R9 ;  /* 0x0000000402037c23 */ /* 0x002fcc0008000109 */
[----:B------:R-:W0:Y:S01]  /*12a0*/  FCHK P0, R3, R8 ;  /* 0x0000000803007302 */ /* 0x000e220000000000 */
[----:B------:R-:W-:-:S04]  /*12b0*/  FFMA R9, R3, R4, RZ ;  /* 0x0000000403097223 */ /* 0x000fc800000000ff */
[----:B------:R-:W-:-:S04]  /*12c0*/  FFMA R2, R9, -R8, R3 ;  /* 0x8000000809027223 */ /* 0x000fc80000000003 */
[----:B------:R-:W-:Y:S01]  /*12d0*/  FFMA R2, R4, R2, R9 ;  /* 0x0000000204027223 */ /* 0x000fe20000000009 */
[----:B0-----:R-:W-:Y:S06]  /*12e0*/  @!P0 BRA `(.L_x_11) ;  /* 0x0000000000108947 */ /* 0x001fec0003800000 */
[----:B------:R-:W-:Y:S02]  /*12f0*/  MOV R4, R8 ;  /* 0x0000000800047202 */ /* 0x000fe40000000f00 */
[----:B------:R-:W-:-:S07]  /*1300*/  MOV R10, 0x1320 ;  /* 0x00001320000a7802 */ /* 0x000fce0000000f00 */
[----:B------:R-:W-:Y:S05]  /*1310*/  CALL.REL.NOINC `($__internal_0_$__cuda_sm3x_div_rn_noftz_f32_slowpath) ;  /* 0x0000000400207944 */ /* 0x000fea0003c00000 */
[----:B------:R-:W-:-:S07]  /*1320*/  IMAD.MOV.U32 R2, RZ, RZ, R3 ;  /* 0x000000ffff027224 */ /* 0x000fce00078e0003 */
.L_x_11:
[----:B------:R-:W-:Y:S05]  /*1330*/  BSYNC.RECONVERGENT B0 ;  /* 0x0000000000007941 */ /* 0x000fea0003800200 */
.L_x_10:
[----:B------:R-:W0:Y:S02]  /*1340*/  F2I.TRUNC.NTZ R2, R2 ;  /* 0x0000000200027305 */ /* 0x000e24000020f100 */
[----:B0-----:R-:W-:-:S04]  /*1350*/  ISETP.NE.AND P0, PT, R2, R7, PT ;  /* 0x000000070200720c */ /* 0x001fc80003f05270 */
[----:B------:R-:W-:-:S13]  /*1360*/  ISETP.NE.OR P1, PT, R0, R7, P0 ;  /* 0x000000070000720c */ /* 0x000fda0000725670 */
[----:B------:R-:W-:Y:S05]  /*1370*/  @P1 BRA `(.L_x_12) ;  /* 0x0000000000281947 */ /* 0x000fea0003800000 */
[----:B------:R-:W0:Y:S08]  /*1380*/  LDC R0, c[0x0][0x390] ;  /* 0x0000e400ff007b82 */ /* 0x000e300000000800 */
[----:B------:R-:W1:Y:S08]  /*1390*/  LDC.64 R2, c[0x0][0x388] ;  /* 0x0000e200ff027b82 */ /* 0x000e700000000a00 */
[----:B------:R-:W2:Y:S01]  /*13a0*/  LDC.64 R8, c[0x0][0x380] ;  /* 0x0000e000ff087b82 */ /* 0x000ea20000000a00 */
[----:B0-----:R-:W-:-:S04]  /*13b0*/  IMAD R7, R7, R0, R7 ;  /* 0x0000000007077224 */ /* 0x001fc800078e0207 */
[----:B-1----:R-:W-:-:S06]  /*13c0*/  IMAD.WIDE R2, R7, 0x8, R2 ;  /* 0x0000000807027825 */ /* 0x002fcc00078e0202 */
[----:B------:R-:W3:Y:S01]  /*13d0*/  LDG.E.64 R2, desc[UR6][R2.64] ;  /* 0x0000000602027981 */ /* 0x000ee2000c1e1b00 */
[----:B------:R-:W-:-:S04]  /*13e0*/  IMAD R5, R6, R0, R5 ;  /* 0x0000000006057224 */ /* 0x000fc800078e0205 */
[----:B--2---:R-:W-:-:S05]  /*13f0*/  IMAD.WIDE R4, R5, 0x8, R8 ;  /* 0x0000000805047825 */ /* 0x004fca00078e0208 */
[----:B---3--:R-:W-:Y:S01]  /*1400*/  STG.E.64 desc[UR6][R4.64], R2 ;  /* 0x0000000204007986 */ /* 0x008fe2000c101b06 */
[----:B------:R-:W-:Y:S05]  /*1410*/  EXIT ;  /* 0x000000000000794d */ /* 0x000fea0003800000 */
.L_x_12:
[----:B------:R-:W-:Y:S05]  /*1420*/  @P0 BRA `(.L_x_13) ;  /* 0x00000000003c0947 */ /* 0x000fea0003800000 */
[----:B------:R-:W0:Y:S08]  /*1430*/  LDC R0, c[0x0][0x390] ;  /* 0x0000e400ff007b82 */ /* 0x000e300000000800 */
[----:B------:R-:W1:Y:S08]  /*1440*/  LDC.64 R2, c[0x0][0x388] ;  /* 0x0000e200ff027b82 */ /* 0x000e700000000a00 */
[----:B------:R-:W2:Y:S01]  /*1450*/  LDC.64 R8, c[0x0][0x380] ;  /* 0x0000e000ff087b82 */ /* 0x000ea20000000a00 */
[----:B0-----:R-:W-:-:S04]  /*1460*/  IMAD R7, R7, R0, R0 ;  /* 0x0000000007077224 */ /* 0x001fc800078e0200 */
[----:B-1----:R-:W-:-:S05]  /*1470*/  IMAD.WIDE R2, R7, 0x8, R2 ;  /* 0x0000000807027825 */ /* 0x002fca00078e0202 */
[----:B------:R-:W3:Y:S04]  /*1480*/  LDG.E.64 R10, desc[UR6][R2.64] ;  /* 0x00000006020a7981 */ /* 0x000ee8000c1e1b00 */
[----:B------:R-:W3:Y:S01]  /*1490*/  LDG.E.64 R12, desc[UR6][R2.64+-0x8] ;  /* 0xfffff806020c7981 */ /* 0x000ee2000c1e1b00 */
[----:B------:R-:W-:-:S04]  /*14a0*/  IMAD R5, R6, R0, R5 ;  /* 0x0000000006057224 */ /* 0x000fc800078e0205 */
[----:B--2---:R-:W-:-:S04]  /*14b0*/  IMAD.WIDE R8, R5, 0x8, R8 ;  /* 0x0000000805087825 */ /* 0x004fc800078e0208 */
[----:B---3--:R-:W-:Y:S01]  /*14c0*/  FADD R10, R10, R12 ;  /* 0x0000000c0a0a7221 */ /* 0x008fe20000000000 */
[----:B------:R-:W-:-:S03]  /*14d0*/  FADD R11, R11, R13 ;  /* 0x0000000d0b0b7221 */ /* 0x000fc60000000000 */
[----:B------:R-:W-:Y:S01]  /*14e0*/  FMUL R10, R10, 0.5 ;  /* 0x3f0000000a0a7820 */ /* 0x000fe20000400000 */
[----:B------:R-:W-:-:S05]  /*14f0*/  FMUL R11, R11, 0.5 ;  /* 0x3f0000000b0b7820 */ /* 0x000fca0000400000 */
[----:B------:R-:W-:Y:S01]  /*1500*/  STG.E.64 desc[UR6][R8.64], R10 ;  /* 0x0000000a08007986 */ /* 0x000fe2000c101b06 */
[----:B------:R-:W-:Y:S05]  /*1510*/  EXIT ;  /* 0x000000000000794d */ /* 0x000fea0003800000 */
.L_x_13:
[----:B------:R-:W-:-:S13]  /*1520*/  ISETP.NE.AND P0, PT, R0, R7, PT ;  /* 0x000000070000720c */ /* 0x000fda0003f05270 */
[----:B------:R-:W-:Y:S05]  /*1530*/  @P0 BRA `(.L_x_14) ;  /* 0x0000000000400947 */ /* 0x000fea0003800000 */
[----:B------:R-:W0:Y:S08]  /*1540*/  LDC R0, c[0x0][0x390] ;  /* 0x0000e400ff007b82 */ /* 0x000e300000000800 */
[----:B------:R-:W1:Y:S08]  /*1550*/  LDC.64 R2, c[0x0][0x388] ;  /* 0x0000e200ff027b82 */ /* 0x000e700000000a00 */
[----:B------:R-:W2:Y:S01]  /*1560*/  LDC.64 R10, c[0x0][0x380] ;  /* 0x0000e000ff0a7b82 */ /* 0x000ea20000000a00 */
[----:B0-----:R-:W-:-:S04]  /*1570*/  IMAD R9, R7, R0, R7 ;  /* 0x0000000007097224 */ /* 0x001fc800078e0207 */
[----:B-1----:R-:W-:-:S04]  /*1580*/  IMAD.WIDE R8, R9, 0x8, R2 ;  /* 0x0000000809087825 */ /* 0x002fc800078e0202 */
[----:B------:R-:W-:Y:S02]  /*1590*/  IMAD.WIDE R2, R0, 0x8, R8 ;  /* 0x0000000800027825 */ /* 0x000fe400078e0208 */
        /* <DEDUP_REMOVED lines=10> */
.L_x_14:
[----:B------:R-:W0:Y:S08]  /*1640*/  LDC R21, c[0x0][0x390] ;  /* 0x0000e400ff157b82 */ /* 0x000e300000000800 */
[----:B------:R-:W1:Y:S01]  /*1650*/  LDC.64 R8, c[0x0][0x388] ;  /* 0x0000e200ff087b82 */ /* 0x000e620000000a00 */
[----:B0-----:R-:W-:-:S04]  /*1660*/  IMAD R3, R0, R21, R2 ;  /* 0x0000001500037224 */ /* 0x001fc800078e0202 */
[----:B-1----:R-:W-:-:S03]  /*1670*/  IMAD.WIDE R8, R3, 0x8, R8 ;  /* 0x0000000803087825 */ /* 0x002fc600078e0208 */
[----:B------:R-:W0:Y:S02]  /*1680*/  LDC.64 R2, c[0x0][0x380] ;  /* 0x0000e000ff027b82 */ /* 0x000e240000000a00 */
[----:B------:R-:W2:Y:S01]  /*1690*/  LDG.E.64 R12, desc[UR6][R8.64] ;  /* 0x00000006080c7981 */ /* 0x000ea2000c1e1b00 */
[----:B------:R-:W-:-:S03]  /*16a0*/  IMAD.WIDE R10, R21, 0x8, R8 ;  /* 0x00000008150a7825 */ /* 0x000fc600078e0208 */
[----:B------:R-:W2:Y:S04]  /*16b0*/  LDG.E.64 R14, desc[UR6][R8.64+0x8] ;  /* 0x00000806080e7981 */ /* 0x000ea8000c1e1b00 */
[----:B------:R-:W3:Y:S04]  /*16c0*/  LDG.E.64 R16, desc[UR6][R10.64] ;  /* 0x000000060a107981 */ /* 0x000ee8000c1e1b00 */
[----:B------:R-:W4:Y:S01]  /*16d0*/  LDG.E.64 R18, desc[UR6][R10.64+0x8] ;  /* 0x000008060a127981 */ /* 0x000f22000c1e1b00 */
[----:B------:R-:W-:-:S04]  /*16e0*/  IMAD R5, R6, R21, R5 ;  /* 0x0000001506057224 */ /* 0x000fc800078e0205 */
[----:B0-----:R-:W-:-:S04]  /*16f0*/  IMAD.WIDE R2, R5, 0x8, R2 ;  /* 0x0000000805027825 */ /* 0x001fc800078e0202 */
[----:B--2---:R-:W-:Y:S01]  /*1700*/  FADD R7, R12, R14 ;  /* 0x0000000e0c077221 */ /* 0x004fe20000000000 */
[----:B------:R-:W-:-:S03]  /*1710*/  FADD R0, R13, R15 ;  /* 0x0000000f0d007221 */ /* 0x000fc60000000000 */
[----:B---3--:R-:W-:Y:S01]  /*1720*/  FADD R7, R7, R16 ;  /* 0x0000001007077221 */ /* 0x008fe20000000000 */
[----:B------:R-:W-:-:S03]  /*1730*/  FADD R0, R17, R0 ;  /* 0x0000000011007221 */ /* 0x000fc60000000000 */
[----:B----4-:R-:W-:Y:S01]  /*1740*/  FADD R7, R7, R18 ;  /* 0x0000001207077221 */ /* 0x010fe20000000000 */
[----:B------:R-:W-:-:S03]  /*1750*/  FADD R0, R0, R19 ;  /* 0x0000001300007221 */ /* 0x000fc60000000000 */
[----:B------:R-:W-:Y:S01]  /*1760*/  FMUL R4, R7, 0.25 ;  /* 0x3e80000007047820 */ /* 0x000fe20000400000 */
[----:B------:R-:W-:-:S05]  /*1770*/  FMUL R5, R0, 0.25 ;  /* 0x3e80000000057820 */ /* 0x000fca0000400000 */
[----:B------:R-:W-:Y:S01]  /*1780*/  STG.E.64 desc[UR6][R2.64], R4 ;  /* 0x0000000402007986 */ /* 0x000fe2000c101b06 */
[----:B------:R-:W-:Y:S05]  /*1790*/  EXIT ;  /* 0x000000000000794d */ /* 0x000fea0003800000 */
        .weak           $__internal_0_$__cuda_sm3x_div_rn_noftz_f32_slowpath
        .type           $__internal_0_$__cuda_sm3x_div_rn_noftz_f32_slowpath,@function
        .size           $__internal_0_$__cuda_sm3x_div_rn_noftz_f32_slowpath,(.L_x_27 - $__internal_0_$__cuda_sm3x_div_rn_noftz_f32_slowpath)
$__internal_0_$__cuda_sm3x_div_rn_noftz_f32_slowpath:
[----:B------:R-:W-:Y:S01]  /*17a0*/  SHF.R.U32.HI R12, RZ, 0x17, R4 ;  /* 0x00000017ff0c7819 */ /* 0x000fe20000011604 */
[----:B------:R-:W-:Y:S01]  /*17b0*/  BSSY.RECONVERGENT B1, `(.L_x_15) ;  /* 0x0000063000017945 */ /* 0x000fe20003800200 */
[----:B------:R-:W-:Y:S02]  /*17c0*/  SHF.R.U32.HI R11, RZ, 0x17, R3 ;  /* 0x00000017ff0b7819 */ /* 0x000fe40000011603 */
[----:B------:R-:W-:Y:S02]  /*17d0*/  LOP3.LUT R12, R12, 0xff, RZ, 0xc0, !PT ;  /* 0x000000ff0c0c7812 */ /* 0x000fe400078ec0ff */
[----:B------:R-:W-:Y:S02]  /*17e0*/  LOP3.LUT R17, R11, 0xff, RZ, 0xc0, !PT ;  /* 0x000000ff0b117812 */ /* 0x000fe400078ec0ff */
[----:B------:R-:W-:Y:S02]  /*17f0*/  IADD3 R15, PT, PT, R12, -0x1, RZ ;  /* 0xffffffff0c0f7810 */ /* 0x000fe40007ffe0ff */
[----:B------:R-:W-:Y:S01]  /*1800*/  MOV R14, R4 ;  /* 0x00000004000e7202 */ /* 0x000fe20000000f00 */
[----:B------:R-:W-:Y:S01]  /*1810*/  VIADD R13, R17, 0xffffffff ;  /* 0xffffffff110d7836 */ /* 0x000fe20000000000 */
[----:B------:R-:W-:-:S04]  /*1820*/  ISETP.GT.U32.AND P0, PT, R15, 0xfd, PT ;  /* 0x000000fd0f00780c */ /* 0x000fc80003f04070 */
[----:B------:R-:W-:-:S13]  /*1830*/  ISETP.GT.U32.OR P0, PT, R13, 0xfd, P0 ;  /* 0x000000fd0d00780c */ /* 0x000fda0000704470 */
[----:B------:R-:W-:Y:S01]  /*1840*/  @!P0 IMAD.MOV.U32 R11, RZ, RZ, RZ ;  /* 0x000000ffff0b8224 */ /* 0x000fe200078e00ff */
[----:B------:R-:W-:Y:S06]  /*1850*/  @!P0 BRA `(.L_x_16) ;  /* 0x00000000005c8947 */ /* 0x000fec0003800000 */
[----:B------:R-:W-:Y:S02]  /*1860*/  FSETP.GTU.FTZ.AND P0, PT, |R3|, +INF , PT ;  /* 0x7f8000000300780b */ /* 0x000fe40003f1c200 */
[----:B------:R-:W-:-:S04]  /*1870*/  FSETP.GTU.FTZ.AND P1, PT, |R4|, +INF , PT ;  /* 0x7f8000000400780b */ /* 0x000fc80003f3c200 */
[----:B------:R-:W-:-:S13]  /*1880*/  PLOP3.LUT P0, PT, P0, P1, PT, 0xf8, 0x8f ;  /* 0x00000000008f781c */ /* 0x000fda0000703f70 */
[----:B------:R-:W-:Y:S05]  /*1890*/  @P0 BRA `(.L_x_17) ;  /* 0x00000004004c0947 */ /* 0x000fea0003800000 */
[----:B------:R-:W-:-:S13]  /*18a0*/  LOP3.LUT P0, RZ, R14, 0x7fffffff, R3, 0xc8, !PT ;  /* 0x7fffffff0eff7812 */ /* 0x000fda000780c803 */
[----:B------:R-:W-:Y:S05]  /*18b0*/  @!P0 BRA `(.L_x_18) ;  /* 0x00000004003c8947 */ /* 0x000fea0003800000 */
[C---:B------:R-:W-:Y:S02]  /*18c0*/  FSETP.NEU.FTZ.AND P2, PT, |R3|.reuse, +INF , PT ;  /* 0x7f8000000300780b */ /* 0x040fe40003f5d200 */
[----:B------:R-:W-:Y:S02]  /*18d0*/  FSETP.NEU.FTZ.AND P1, PT, |R4|, +INF , PT ;  /* 0x7f8000000400780b */ /* 0x000fe40003f3d200 */
[----:B------:R-:W-:-:S11]  /*18e0*/  FSETP.NEU.FTZ.AND P0, PT, |R3|, +INF , PT ;  /* 0x7f8000000300780b */ /* 0x000fd60003f1d200 */
[----:B------:R-:W-:Y:S05]  /*18f0*/  @!P1 BRA !P2, `(.L_x_18) ;  /* 0x00000004002c9947 */ /* 0x000fea0005000000 */
[----:B------:R-:W-:-:S04]  /*1900*/  LOP3.LUT P2, RZ, R3, 0x7fffffff, RZ, 0xc0, !PT ;  /* 0x7fffffff03ff7812 */ /* 0x000fc8000784c0ff */
[----:B------:R-:W-:-:S13]  /*1910*/  PLOP3.LUT P1, PT, P1, P2, PT, 0x2f, 0xf2 ;  /* 0x0000000000f2781c */ /* 0x000fda0000f24577 */
[----:B------:R-:W-:Y:S05]  /*1920*/  @P1 BRA `(.L_x_19) ;  /* 0x0000000400181947 */ /* 0x000fea0003800000 */
[----:B------:R-:W-:-:S04]  /*1930*/  LOP3.LUT P1, RZ, R14, 0x7fffffff, RZ, 0xc0, !PT ;  /* 0x7fffffff0eff7812 */ /* 0x000fc8000782c0ff */
[----:B------:R-:W-:-:S13]  /*1940*/  PLOP3.LUT P0, PT, P0, P1, PT, 0x2f, 0xf2 ;  /* 0x0000000000f2781c */ /* 0x000fda0000702577 */
[----:B------:R-:W-:Y:S05]  /*1950*/  @P0 BRA `(.L_x_20) ;  /* 0x0000000400000947 */ /* 0x000fea0003800000 */
[----:B------:R-:W-:Y:S02]  /*1960*/  ISETP.GE.AND P0, PT, R13, RZ, PT ;  /* 0x000000ff0d00720c */ /* 0x000fe40003f06270 */
[----:B------:R-:W-:-:S11]  /*1970*/  ISETP.GE.AND P1, PT, R15, RZ, PT ;  /* 0x000000ff0f00720c */ /* 0x000fd60003f26270 */
[----:B------:R-:W-:Y:S01]  /*1980*/  @P0 MOV R11, RZ ;  /* 0x000000ff000b0202 */ /* 0x000fe20000000f00 */
[----:B------:R-:W-:Y:S02]  /*1990*/  @!P0 IMAD.MOV.U32 R11, RZ, RZ, -0x40 ;  /* 0xffffffc0ff0b8424 */ /* 0x000fe400078e00ff */
[----:B------:R-:W-:Y:S01]  /*19a0*/  @!P0 FFMA R3, R3, 1.84467440737095516160e+19, RZ ;  /* 0x5f80000003038823 */ /* 0x000fe200000000ff */
[----:B------:R-:W-:Y:S02]  /*19b0*/  @!P1 FFMA R14, R4, 1.84467440737095516160e+19, RZ ;  /* 0x5f800000040e9823 */ /* 0x000fe400000000ff */
[----:B------:R-:W-:-:S07]  /*19c0*/  @!P1 IADD3 R11, PT, PT, R11, 0x40, RZ ;  /* 0x000000400b0b9810 */ /* 0x000fce0007ffe0ff */
.L_x_16:
[----:B------:R-:W-:Y:S01]  /*19d0*/  LEA R13, R12, 0xc0800000, 0x17 ;  /* 0xc08000000c0d7811 */ /* 0x000fe200078eb8ff */
[----:B------:R-:W-:Y:S04]  /*19e0*/  BSSY.RECONVERGENT B2, `(.L_x_21) ;  /* 0x0000036000027945 */ /* 0x000fe80003800200 */
[----:B------:R-:W-:Y:S01]  /*19f0*/  IMAD.IADD R15, R14, 0x1, -R13 ;  /* 0x000000010e0f7824 */ /* 0x000fe200078e0a0d */
[----:B------:R-:W-:-:S03]  /*1a00*/  IADD3 R13, PT, PT, R17, -0x7f, RZ ;  /* 0xffffff81110d7810 */ /* 0x000fc60007ffe0ff */
[----:B------:R-:W0:Y:S01]  /*1a10*/  MUFU.RCP R14, R15 ;  /* 0x0000000f000e7308 */ /* 0x000e220000001000 */
[----:B------:R-:W-:Y:S01]  /*1a20*/  FADD.FTZ R16, -R15, -RZ ;  /* 0x800000ff0f107221 */ /* 0x000fe20000010100 */
[----:B------:R-:W-:-:S03]  /*1a30*/  IMAD R3, R13, -0x800000, R3 ;  /* 0xff8000000d037824 */ /* 0x000fc600078e0203 */
[----:B0-----:R-:W-:-:S04]  /*1a40*/  FFMA R17, R14, R16, 1 ;  /* 0x3f8000000e117423 */ /* 0x001fc80000000010 */
[----:B------:R-:W-:-:S04]  /*1a50*/  FFMA R14, R14, R17, R14 ;  /* 0x000000110e0e7223 */ /* 0x000fc8000000000e */
[----:B------:R-:W-:-:S04]  /*1a60*/  FFMA R17, R3, R14, RZ ;  /* 0x0000000e03117223 */ /* 0x000fc800000000ff */
[----:B------:R-:W-:-:S04]  /*1a70*/  FFMA R18, R16, R17, R3 ;  /* 0x0000001110127223 */ /* 0x000fc80000000003 */
[----:B------:R-:W-:-:S04]  /*1a80*/  FFMA R17, R14, R18, R17 ;  /* 0x000000120e117223 */ /* 0x000fc80000000011 */
[----:B------:R-:W-:Y:S01]  /*1a90*/  FFMA R18, R16, R17, R3 ;  /* 0x0000001110127223 */ /* 0x000fe20000000003 */
[----:B------:R-:W-:-:S03]  /*1aa0*/  IADD3 R16, PT, PT, R13, 0x7f, -R12 ;  /* 0x0000007f0d107810 */ /* 0x000fc60007ffe80c */
[----:B------:R-:W-:Y:S02]  /*1ab0*/  FFMA R3, R14, R18, R17 ;  /* 0x000000120e037223 */ /* 0x000fe40000000011 */
[----:B------:R-:W-:-:S03]  /*1ac0*/  IMAD.IADD R16, R16, 0x1, R11 ;  /* 0x0000000110107824 */ /* 0x000fc600078e020b */
[----:B------:R-:W-:-:S04]  /*1ad0*/  SHF.R.U32.HI R12, RZ, 0x17, R3 ;  /* 0x00000017ff0c7819 */ /* 0x000fc80000011603 */
[----:B------:R-:W-:-:S04]  /*1ae0*/  LOP3.LUT R12, R12, 0xff, RZ, 0xc0, !PT ;  /* 0x000000ff0c0c7812 */ /* 0x000fc800078ec0ff */
[----:B------:R-:W-:-:S05]  /*1af0*/  IADD3 R15, PT, PT, R12, R16, RZ ;  /* 0x000000100c0f7210 */ /* 0x000fca0007ffe0ff */
[----:B------:R-:W-:-:S05]  /*1b00*/  VIADD R11, R15, 0xffffffff ;  /* 0xffffffff0f0b7836 */ /* 0x000fca0000000000 */
[----:B------:R-:W-:-:S13]  /*1b10*/  ISETP.GE.U32.AND P0, PT, R11, 0xfe, PT ;  /* 0x000000fe0b00780c */ /* 0x000fda0003f06070 */
[----:B------:R-:W-:Y:S05]  /*1b20*/  @!P0 BRA `(.L_x_22) ;  /* 0x0000000000808947 */ /* 0x000fea0003800000 */
[----:B------:R-:W-:-:S13]  /*1b30*/  ISETP.GT.AND P0, PT, R15, 0xfe, PT ;  /* 0x000000fe0f00780c */ /* 0x000fda0003f04270 */
[----:B------:R-:W-:Y:S05]  /*1b40*/  @P0 BRA `(.L_x_23) ;  /* 0x00000000006c0947 */ /* 0x000fea0003800000 */
[----:B------:R-:W-:-:S13]  /*1b50*/  ISETP.GE.AND P0, PT, R15, 0x1, PT ;  /* 0x000000010f00780c */ /* 0x000fda0003f06270 */
[----:B------:R-:W-:Y:S05]  /*1b60*/  @P0 BRA `(.L_x_24) ;  /* 0x0000000000740947 */ /* 0x000fea0003800000 */
[----:B------:R-:W-:Y:S02]  /*1b70*/  ISETP.GE.AND P0, PT, R15, -0x18, PT ;  /* 0xffffffe80f00780c */ /* 0x000fe40003f06270 */
[----:B------:R-:W-:-:S11]  /*1b80*/  LOP3.LUT R3, R3, 0x80000000, RZ, 0xc0, !PT ;  /* 0x8000000003037812 */ /* 0x000fd600078ec0ff */
[----:B------:R-:W-:Y:S05]  /*1b90*/  @!P0 BRA `(.L_x_24) ;  /* 0x0000000000688947 */ /* 0x000fea0003800000 */
[CCC-:B------:R-:W-:Y:S01]  /*1ba0*/  FFMA.RZ R11, R14.reuse, R18.reuse, R17.reuse ;  /* 0x000000120e0b7223 */ /* 0x1c0fe2000000c011 */
[C---:B------:R-:W-:Y:S02]  /*1bb0*/  IADD3 R13, PT, PT, R15.reuse, 0x20, RZ ;  /* 0x000000200f0d7810 */ /* 0x040fe40007ffe0ff */
[----:B------:R-:W-:Y:S02]  /*1bc0*/  ISETP.NE.AND P2, PT, R15, RZ, PT ;  /* 0x000000ff0f00720c */ /* 0x000fe40003f45270 */
[----:B------:R-:W-:Y:S01]  /*1bd0*/  LOP3.LUT R12, R11, 0x7fffff, RZ, 0xc0, !PT ;  /* 0x007fffff0b0c7812 */ /* 0x000fe200078ec0ff */
[CCC-:B------:R-:W-:Y:S01]  /*1be0*/  FFMA.RP R11, R14.reuse, R18.reuse, R17.reuse ;  /* 0x000000120e0b7223 */ /* 0x1c0fe20000008011 */
[----:B------:R-:W-:Y:S01]  /*1bf0*/  FFMA.RM R14, R14, R18, R17 ;  /* 0x000000120e0e7223 */ /* 0x000fe20000004011 */
[----:B------:R-:W-:Y:S01]  /*1c00*/  ISETP.NE.AND P1, PT, R15, RZ, PT ;  /* 0x000000ff0f00720c */ /* 0x000fe20003f25270 */
[----:B------:R-:W-:Y:S01]  /*1c10*/  IMAD.MOV R15, RZ, RZ, -R15 ;  /* 0x000000ffff0f7224 */ /* 0x000fe200078e0a0f */
[----:B------:R-:W-:-:S02]  /*1c20*/  LOP3.LUT R12, R12, 0x800000, RZ, 0xfc, !PT ;  /* 0x008000000c0c7812 */ /* 0x000fc400078efcff */
[----:B------:R-:W-:Y:S02]  /*1c30*/  FSETP.NEU.FTZ.AND P0, PT, R11, R14, PT ;  /* 0x0000000e0b00720b */ /* 0x000fe40003f1d000 */
[----:B------:R-:W-:Y:S02]  /*1c40*/  SHF.L.U32 R13, R12, R13, RZ ;  /* 0x0000000d0c0d7219 */ /* 0x000fe400000006ff */
[----:B------:R-:W-:Y:S02]  /*1c50*/  SEL R11, R15, RZ, P2 ;  /* 0x000000ff0f0b7207 */ /* 0x000fe40001000000 */
[----:B------:R-:W-:Y:S02]  /*1c60*/  ISETP.NE.AND P1, PT, R13, RZ, P1 ;  /* 0x000000ff0d00720c */ /* 0x000fe40000f25270 */
[----:B------:R-:W-:Y:S02]  /*1c70*/  SHF.R.U32.HI R11, RZ, R11, R12 ;  /* 0x0000000bff0b7219 */ /* 0x000fe4000001160c */
[----:B------:R-:W-:-:S02]  /*1c80*/  PLOP3.LUT P0, PT, P0, P1, PT, 0xf8, 0x8f ;  /* 0x00000000008f781c */ /* 0x000fc40000703f70 */
[----:B------:R-:W-:Y:S02]  /*1c90*/  SHF.R.U32.HI R13, RZ, 0x1, R11 ;  /* 0x00000001ff0d7819 */ /* 0x000fe4000001160b */
[----:B------:R-:W-:-:S04]  /*1ca0*/  SEL R12, RZ, 0x1, !P0 ;  /* 0x00000001ff0c7807 */ /* 0x000fc80004000000 */
[----:B------:R-:W-:-:S04]  /*1cb0*/  LOP3.LUT R12, R12, 0x1, R13, 0xf8, !PT ;  /* 0x000000010c0c7812 */ /* 0x000fc800078ef80d */
[----:B------:R-:W-:-:S04]  /*1cc0*/  LOP3.LUT R12, R12, R11, RZ, 0xc0, !PT ;  /* 0x0000000b0c0c7212 */ /* 0x000fc800078ec0ff */
[----:B------:R-:W-:-:S04]  /*1cd0*/  IADD3 R12, PT, PT, R13, R12, RZ ;  /* 0x0000000c0d0c7210 */ /* 0x000fc80007ffe0ff */
[----:B------:R-:W-:Y:S01]  /*1ce0*/  LOP3.LUT R3, R12, R3, RZ, 0xfc, !PT ;  /* 0x000000030c037212 */ /* 0x000fe200078efcff */
[----:B------:R-:W-:Y:S06]  /*1cf0*/  BRA `(.L_x_24) ;  /* 0x0000000000107947 */ /* 0x000fec0003800000 */
.L_x_23:
[----:B------:R-:W-:-:S04]  /*1d00*/  LOP3.LUT R3, R3, 0x80000000, RZ, 0xc0, !PT ;  /* 0x8000000003037812 */ /* 0x000fc800078ec0ff */
[----:B------:R-:W-:Y:S01]  /*1d10*/  LOP3.LUT R3, R3, 0x7f800000, RZ, 0xfc, !PT ;  /* 0x7f80000003037812 */ /* 0x000fe200078efcff */
[----:B------:R-:W-:Y:S06]  /*1d20*/  BRA `(.L_x_24) ;  /* 0x0000000000047947 */ /* 0x000fec0003800000 */
.L_x_22:
[----:B------:R-:W-:-:S07]  /*1d30*/  IMAD R3, R16, 0x800000, R3 ;  /* 0x0080000010037824 */ /* 0x000fce00078e0203 */
.L_x_24:
[----:B------:R-:W-:Y:S05]  /*1d40*/  BSYNC.RECONVERGENT B2 ;  /* 0x0000000000027941 */ /* 0x000fea0003800200 */
.L_x_21:
[----:B------:R-:W-:Y:S05]  /*1d50*/  BRA `(.L_x_25) ;  /* 0x0000000000207947 */ /* 0x000fea0003800000 */
.L_x_20:
[----:B------:R-:W-:-:S04]  /*1d60*/  LOP3.LUT R3, R14, 0x80000000, R3, 0x48, !PT ;  /* 0x800000000e037812 */ /* 0x000fc800078e4803 */
[----:B------:R-:W-:Y:S01]  /*1d70*/  LOP3.LUT R3, R3, 0x7f800000, RZ, 0xfc, !PT ;  /* 0x7f80000003037812 */ /* 0x000fe200078efcff */
[----:B------:R-:W-:Y:S06]  /*1d80*/  BRA `(.L_x_25) ;  /* 0x0000000000147947 */ /* 0x000fec0003800000 */
.L_x_19:
[----:B------:R-:W-:Y:S01]  /*1d90*/  LOP3.LUT R3, R14, 0x80000000, R3, 0x48, !PT ;  /* 0x800000000e037812 */ /* 0x000fe200078e4803 */
[----:B------:R-:W-:Y:S06]  /*1da0*/  BRA `(.L_x_25) ;  /* 0x00000000000c7947 */ /* 0x000fec0003800000 */
.L_x_18:
[----:B------:R-:W0:Y:S01]  /*1db0*/  MUFU.RSQ R3, -QNAN ;  /* 0xffc0000000037908 */ /* 0x000e220000001400 */
[----:B------:R-:W-:Y:S05]  /*1dc0*/  BRA `(.L_x_25) ;  /* 0x0000000000047947 */ /* 0x000fea0003800000 */
.L_x_17:
[----:B------:R-:W-:-:S07]  /*1dd0*/  FADD.FTZ R3, R3, R4 ;  /* 0x0000000403037221 */ /* 0x000fce0000010000 */
.L_x_25:
[----:B------:R-:W-:Y:S05]  /*1de0*/  BSYNC.RECONVERGENT B1 ;  /* 0x0000000000017941 */ /* 0x000fea0003800200 */
.L_x_15:
[----:B------:R-:W-:-:S04]  /*1df0*/  HFMA2 R11, -RZ, RZ, 0, 0 ;  /* 0x00000000ff0b7431 */ /* 0x000fc800000001ff */
[----:B0-----:R-:W-:Y:S05]  /*1e00*/  RET.REL.NODEC R10 `(_Z15ComputeCart2PolP6float2S0_iffi) ;  /* 0xffffffe00a7c7950 */ /* 0x001fea0003c3ffff */
.L_x_26:
[----:B------:R-:W-:-:S00]  /*1e10*/  BRA `(.L_x_26) ;  /* 0xfffffffc00fc7947 */ /* 0x000fc0000383ffff */
[----:B------:R-:W-:-:S00]  /*1e20*/  NOP ;  /* 0x0000000000007918 */ /* 0x000fc00000000000 */
        /* <DEDUP_REMOVED lines=13> */
.L_x_27:


//--------------------- .nv.global.init           --------------------------
	.section	.nv.global.init,"aw",@progbits
	.align	4
.nv.global.init:
	.type		__cudart_i2opi_f,@object
	.size		__cudart_i2opi_f,(.L_0 - __cudart_i2opi_f)
__cudart_i2opi_f:
        /*0000*/ 	.byte	0x41, 0x90, 0x43, 0x3c, 0x99, 0x95, 0x62, 0xdb, 0xc0, 0xdd, 0x34, 0xf5, 0xd1, 0x57, 0x27, 0xfc
        /*0010*/ 	.byte	0x29, 0x15, 0x44, 0x4e, 0x6e, 0x83, 0xf9, 0xa2
.L_0:


//--------------------- .nv.shared.reserved.0     --------------------------
	.section	.nv.shared.reserved.0,"aw",@nobits
	.weak		__nv_reservedSMEM_offset_0_alias
	.size		__nv_reservedSMEM_offset_0_alias, 0, 64
	.other		__nv_reservedSMEM_offset_0_alias,@"STO_CUDA_RESERVED_SHARED STV_DEFAULT"
__nv_reservedSMEM_offset_0_alias:
	.zero		0
	.zero		64


//--------------------- .nv.constant0._Z15ComputeCart2PolP6float2S0_iffi --------------------------
	.section	.nv.constant0._Z15ComputeCart2PolP6float2S0_iffi,"a",@progbits
	.sectionflags	@""
	.align	4
.nv.constant0._Z15ComputeCart2PolP6float2S0_iffi:
	.zero		928


//--------------------- SYMBOLS --------------------------

	.type		.nv.reservedSmem.offset0,@object
	.size		.nv.reservedSmem.offset0,0x4
